	.target	sm_100a

	.elftype	@"ET_EXEC"


//--------------------- .note.nv.tkinfo           --------------------------
	.section	.note.nv.tkinfo,"",@"SHT_NOTE"
	.sectionflags	@"SHF_NOTE_NV_TKINFO"
	.tkinfo
        /*0018*/ 	.word	0x00000002
        /*0030*/ 	.string	""
        /*0030*/ 	.string	"ptxas"
        /*0030*/ 	.string	"Cuda compilation tools, release 13.0, V13.0.88"
        /*0030*/ 	.string	"Build cuda_13.0.r13.0/compiler.36424714_0"
        /*0030*/ 	.string	"-arch sm_100a -m 64 "



//--------------------- .note.nv.cuinfo           --------------------------
	.section	.note.nv.cuinfo,"",@"SHT_NOTE"
	.sectionflags	@"SHF_NOTE_NV_CUINFO"
        /*0018*/ 	.short	0x0002
        /*001a*/ 	.short	0x0064
        /*001c*/ 	.short	0x0082
	.zero		2


//--------------------- .nv.info                  --------------------------
	.section	.nv.info,"",@"SHT_CUDA_INFO"
	.align	4


	//----- nvinfo : EIATTR_REGCOUNT
	.align		4
        /*0000*/ 	.byte	0x04, 0x2f
        /*0002*/ 	.short	(.L_19 - .L_18)
	.align		4
.L_18:
        /*0004*/ 	.word	index@(_ZN7cutlass13device_kernelINS_4gemm6kernel13GemmUniversalIN4cute5tupleIJiiiiEEENS1_10collective13CollectiveMmaINS1_35MainloopSm100TmaUmmaWarpSpecializedILi16ELi2ELi4ENS5_IJNS4_1CILi2EEENSA_ILi1EEESC_EEEEENS5_IJNSA_ILi128EEENSA_ILi64EEENSA_ILi32EEEEEENS_10tfloat32_tENS5_IJlSC_lEEESJ_SK_NS4_8TiledMMAINS4_8MMA_AtomIJNS4_23SM100_MMA_TF32_2x1SM_SSISJ_SJ_fLi128ELi64ELNS4_4UMMA5MajorE0ELSP_0ELNSO_7ScaleInE0ELSQ_0EEEEEENS4_6LayoutINS5_IJSC_SC_SC_EEENS5_IJNSA_ILi0EEESV_SV_EEEEENS5_IJNS4_10UnderscoreESY_SY_EEEEENS4_18SM100_TMA_2SM_LOADENS4_14ComposedLayoutINS4_7SwizzleILi3ELi4ELi3EEENS4_18smem_ptr_flag_bitsILi32EEENST_INS5_IJNSA_ILi8EEESH_EEENS5_IJSH_SC_EEEEEEEvNS4_8identityES11_S1B_vS1C_EENS_8epilogue10collective18CollectiveEpilogueINS1E_23Sm100TmaWarpSpecializedILi3ELi2ELi16ELb1ELb0EEEJNS5_IJSG_SG_SH_EEENS5_IJNST_ISG_SC_EENST_INS5_IJNSA_ILi16EEESB_EEENS5_IJSC_SH_EEEEEEEESJ_SK_SJ_SK_NS1E_6fusion15FusionCallbacksIS1I_NS1Q_17LinearCombinationISJ_fSJ_fLNS_15FloatRoundStyleE2EEES1J_S1P_JEEENS4_5SM1004TMEM4LOAD26SM100_TMEM_LOAD_32dp32b16xENS4_13SM90_TMA_LOADENS12_INS13_ILi2ELi4ELi3EEES16_NST_INS5_IJS17_S1L_EEENS5_IJS1L_SC_EEEEEEENS4_39AutoVectorizingCopyWithAssumedAlignmentILi128EEENS4_14SM90_TMA_STOREES25_S27_S27_EEEvvEEEEvNT_6ParamsE)
        /*0008*/ 	.word	0x0000005f


	//----- nvinfo : EIATTR_FRAME_SIZE
	.align		4
.L_19:
        /*000c*/ 	.byte	0x04, 0x11
        /*000e*/ 	.short	(.L_21 - .L_20)
	.align		4
.L_20:
        /*0010*/ 	.word	index@($__internal_2_$__cuda_sm10x_tcgen05_guardrail_trap_unallocated_columns_being_dealloced)
        /*0014*/ 	.word	0x00000000


	//----- nvinfo : EIATTR_FRAME_SIZE
	.align		4
.L_21:
        /*0018*/ 	.byte	0x04, 0x11
        /*001a*/ 	.short	(.L_23 - .L_22)
	.align		4
.L_22:
        /*001c*/ 	.word	index@($__internal_1_$__cuda_sm10x_tcgen05_guardrail_trap_phase_invalid_during_alloc)
        /*0020*/ 	.word	0x00000000


	//----- nvinfo : EIATTR_FRAME_SIZE
	.align		4
.L_23:
        /*0024*/ 	.byte	0x04, 0x11
        /*0026*/ 	.short	(.L_25 - .L_24)
	.align		4
.L_24:
        /*0028*/ 	.word	index@($__internal_0_$__cuda_sm10x_tcgen05_guardrail_trap_col_being_dealloced_not_returned_by_alloc)
        /*002c*/ 	.word	0x00000000


	//----- nvinfo : EIATTR_FRAME_SIZE
	.align		4
.L_25:
        /*0030*/ 	.byte	0x04, 0x11
        /*0032*/ 	.short	(.L_27 - .L_26)
	.align		4
.L_26:
        /*0034*/ 	.word	index@(_ZN7cutlass13device_kernelINS_4gemm6kernel13GemmUniversalIN4cute5tupleIJiiiiEEENS1_10collective13CollectiveMmaINS1_35MainloopSm100TmaUmmaWarpSpecializedILi16ELi2ELi4ENS5_IJNS4_1CILi2EEENSA_ILi1EEESC_EEEEENS5_IJNSA_ILi128EEENSA_ILi64EEENSA_ILi32EEEEEENS_10tfloat32_tENS5_IJlSC_lEEESJ_SK_NS4_8TiledMMAINS4_8MMA_AtomIJNS4_23SM100_MMA_TF32_2x1SM_SSISJ_SJ_fLi128ELi64ELNS4_4UMMA5MajorE0ELSP_0ELNSO_7ScaleInE0ELSQ_0EEEEEENS4_6LayoutINS5_IJSC_SC_SC_EEENS5_IJNSA_ILi0EEESV_SV_EEEEENS5_IJNS4_10UnderscoreESY_SY_EEEEENS4_18SM100_TMA_2SM_LOADENS4_14ComposedLayoutINS4_7SwizzleILi3ELi4ELi3EEENS4_18smem_ptr_flag_bitsILi32EEENST_INS5_IJNSA_ILi8EEESH_EEENS5_IJSH_SC_EEEEEEEvNS4_8identityES11_S1B_vS1C_EENS_8epilogue10collective18CollectiveEpilogueINS1E_23Sm100TmaWarpSpecializedILi3ELi2ELi16ELb1ELb0EEEJNS5_IJSG_SG_SH_EEENS5_IJNST_ISG_SC_EENST_INS5_IJNSA_ILi16EEESB_EEENS5_IJSC_SH_EEEEEEEESJ_SK_SJ_SK_NS1E_6fusion15FusionCallbacksIS1I_NS1Q_17LinearCombinationISJ_fSJ_fLNS_15FloatRoundStyleE2EEES1J_S1P_JEEENS4_5SM1004TMEM4LOAD26SM100_TMEM_LOAD_32dp32b16xENS4_13SM90_TMA_LOADENS12_INS13_ILi2ELi4ELi3EEES16_NST_INS5_IJS17_S1L_EEENS5_IJS1L_SC_EEEEEEENS4_39AutoVectorizingCopyWithAssumedAlignmentILi128EEENS4_14SM90_TMA_STOREES25_S27_S27_EEEvvEEEEvNT_6ParamsE)
        /*0038*/ 	.word	0x00000000


	//----- nvinfo : EIATTR_MIN_STACK_SIZE
	.align		4
.L_27:
        /*003c*/ 	.byte	0x04, 0x12
        /*003e*/ 	.short	(.L_29 - .L_28)
	.align		4
.L_28:
        /*0040*/ 	.word	index@(_ZN7cutlass13device_kernelINS_4gemm6kernel13GemmUniversalIN4cute5tupleIJiiiiEEENS1_10collective13CollectiveMmaINS1_35MainloopSm100TmaUmmaWarpSpecializedILi16ELi2ELi4ENS5_IJNS4_1CILi2EEENSA_ILi1EEESC_EEEEENS5_IJNSA_ILi128EEENSA_ILi64EEENSA_ILi32EEEEEENS_10tfloat32_tENS5_IJlSC_lEEESJ_SK_NS4_8TiledMMAINS4_8MMA_AtomIJNS4_23SM100_MMA_TF32_2x1SM_SSISJ_SJ_fLi128ELi64ELNS4_4UMMA5MajorE0ELSP_0ELNSO_7ScaleInE0ELSQ_0EEEEEENS4_6LayoutINS5_IJSC_SC_SC_EEENS5_IJNSA_ILi0EEESV_SV_EEEEENS5_IJNS4_10UnderscoreESY_SY_EEEEENS4_18SM100_TMA_2SM_LOADENS4_14ComposedLayoutINS4_7SwizzleILi3ELi4ELi3EEENS4_18smem_ptr_flag_bitsILi32EEENST_INS5_IJNSA_ILi8EEESH_EEENS5_IJSH_SC_EEEEEEEvNS4_8identityES11_S1B_vS1C_EENS_8epilogue10collective18CollectiveEpilogueINS1E_23Sm100TmaWarpSpecializedILi3ELi2ELi16ELb1ELb0EEEJNS5_IJSG_SG_SH_EEENS5_IJNST_ISG_SC_EENST_INS5_IJNSA_ILi16EEESB_EEENS5_IJSC_SH_EEEEEEEESJ_SK_SJ_SK_NS1E_6fusion15FusionCallbacksIS1I_NS1Q_17LinearCombinationISJ_fSJ_fLNS_15FloatRoundStyleE2EEES1J_S1P_JEEENS4_5SM1004TMEM4LOAD26SM100_TMEM_LOAD_32dp32b16xENS4_13SM90_TMA_LOADENS12_INS13_ILi2ELi4ELi3EEES16_NST_INS5_IJS17_S1L_EEENS5_IJS1L_SC_EEEEEEENS4_39AutoVectorizingCopyWithAssumedAlignmentILi128EEENS4_14SM90_TMA_STOREES25_S27_S27_EEEvvEEEEvNT_6ParamsE)
        /*0044*/ 	.word	0x00000000
.L_29:


//--------------------- .nv.compat                --------------------------
	.section	.nv.compat,"",@"SHT_CUDA_COMPAT_INFO"
	.align	4
        /*0000*/ 	.byte	0x02, 0x09, 0x01, 0x00, 0x02, 0x02, 0x02, 0x00, 0x02, 0x05, 0x05, 0x00, 0x03, 0x07, 0x01, 0x01
        /*0010*/ 	.byte	0x02, 0x03, 0x01, 0x00, 0x02, 0x06, 0x01, 0x00, 0x04, 0x0b, 0x08, 0x00, 0x09, 0x00, 0x00, 0x00
        /*0020*/ 	.byte	0x00, 0x00, 0x00, 0x00


//--------------------- .nv.info._ZN7cutlass13device_kernelINS_4gemm6kernel13GemmUniversalIN4cute5tupleIJiiiiEEENS1_10collective13CollectiveMmaINS1_35MainloopSm100TmaUmmaWarpSpecializedILi16ELi2ELi4ENS5_IJNS4_1CILi2EEENSA_ILi1EEESC_EEEEENS5_IJNSA_ILi128EEENSA_ILi64EEENSA_ILi32EEEEEENS_10tfloat32_tENS5_IJlSC_lEEESJ_SK_NS4_8TiledMMAINS4_8MMA_AtomIJNS4_23SM100_MMA_TF32_2x1SM_SSISJ_SJ_fLi128ELi64ELNS4_4UMMA5MajorE0ELSP_0ELNSO_7ScaleInE0ELSQ_0EEEEEENS4_6LayoutINS5_IJSC_SC_SC_EEENS5_IJNSA_ILi0EEESV_SV_EEEEENS5_IJNS4_10UnderscoreESY_SY_EEEEENS4_18SM100_TMA_2SM_LOADENS4_14ComposedLayoutINS4_7SwizzleILi3ELi4ELi3EEENS4_18smem_ptr_flag_bitsILi32EEENST_INS5_IJNSA_ILi8EEESH_EEENS5_IJSH_SC_EEEEEEEvNS4_8identityES11_S1B_vS1C_EENS_8epilogue10collective18CollectiveEpilogueINS1E_23Sm100TmaWarpSpecializedILi3ELi2ELi16ELb1ELb0EEEJNS5_IJSG_SG_SH_EEENS5_IJNST_ISG_SC_EENST_INS5_IJNSA_ILi16EEESB_EEENS5_IJSC_SH_EEEEEEEESJ_SK_SJ_SK_NS1E_6fusion15FusionCallbacksIS1I_NS1Q_17LinearCombinationISJ_fSJ_fLNS_15FloatRoundStyleE2EEES1J_S1P_JEEENS4_5SM1004TMEM4LOAD26SM100_TMEM_LOAD_32dp32b16xENS4_13SM90_TMA_LOADENS12_INS13_ILi2ELi4ELi3EEES16_NST_INS5_IJS17_S1L_EEENS5_IJS1L_SC_EEEEEEENS4_39AutoVectorizingCopyWithAssumedAlignmentILi128EEENS4_14SM90_TMA_STOREES25_S27_S27_EEEvvEEEEvNT_6ParamsE --------------------------
	.section	.nv.info._ZN7cutlass13device_kernelINS_4gemm6kernel13GemmUniversalIN4cute5tupleIJiiiiEEENS1_10collective13CollectiveMmaINS1_35MainloopSm100TmaUmmaWarpSpecializedILi16ELi2ELi4ENS5_IJNS4_1CILi2EEENSA_ILi1EEESC_EEEEENS5_IJNSA_ILi128EEENSA_ILi64EEENSA_ILi32EEEEEENS_10tfloat32_tENS5_IJlSC_lEEESJ_SK_NS4_8TiledMMAINS4_8MMA_AtomIJNS4_23SM100_MMA_TF32_2x1SM_SSISJ_SJ_fLi128ELi64ELNS4_4UMMA5MajorE0ELSP_0ELNSO_7ScaleInE0ELSQ_0EEEEEENS4_6LayoutINS5_IJSC_SC_SC_EEENS5_IJNSA_ILi0EEESV_SV_EEEEENS5_IJNS4_10UnderscoreESY_SY_EEEEENS4_18SM100_TMA_2SM_LOADENS4_14ComposedLayoutINS4_7SwizzleILi3ELi4ELi3EEENS4_18smem_ptr_flag_bitsILi32EEENST_INS5_IJNSA_ILi8EEESH_EEENS5_IJSH_SC_EEEEEEEvNS4_8identityES11_S1B_vS1C_EENS_8epilogue10collective18CollectiveEpilogueINS1E_23Sm100TmaWarpSpecializedILi3ELi2ELi16ELb1ELb0EEEJNS5_IJSG_SG_SH_EEENS5_IJNST_ISG_SC_EENST_INS5_IJNSA_ILi16EEESB_EEENS5_IJSC_SH_EEEEEEEESJ_SK_SJ_SK_NS1E_6fusion15FusionCallbacksIS1I_NS1Q_17LinearCombinationISJ_fSJ_fLNS_15FloatRoundStyleE2EEES1J_S1P_JEEENS4_5SM1004TMEM4LOAD26SM100_TMEM_LOAD_32dp32b16xENS4_13SM90_TMA_LOADENS12_INS13_ILi2ELi4ELi3EEES16_NST_INS5_IJS17_S1L_EEENS5_IJS1L_SC_EEEEEEENS4_39AutoVectorizingCopyWithAssumedAlignmentILi128EEENS4_14SM90_TMA_STOREES25_S27_S27_EEEvvEEEEvNT_6ParamsE,"",@"SHT_CUDA_INFO"
	.sectionflags	@""
	.align	4


	//----- nvinfo : EIATTR_CUDA_API_VERSION
	.align		4
        /*0000*/ 	.byte	0x04, 0x37
        /*0002*/ 	.short	(.L_31 - .L_30)
.L_30:
        /*0004*/ 	.word	0x00000082


	//----- nvinfo : EIATTR_KPARAM_INFO
	.align		4
.L_31:
        /*0008*/ 	.byte	0x04, 0x17
        /*000a*/ 	.short	(.L_33 - .L_32)
.L_32:
        /*000c*/ 	.word	0x00000000
        /*0010*/ 	.short	0x0000
        /*0012*/ 	.short	0x0000
        /*0014*/ 	.byte	0x00, 0xf0, 0x01, 0x20


	//----- nvinfo : EIATTR_AT_ENTRY_FRAGMENTS
	.align		4
.L_33:
        /*0018*/ 	.byte	0x04, 0x4f
        /*001a*/ 	.short	(.L_35 - .L_34)


	//   ....[0]....
.L_34:
        /*001c*/ 	.word	0x00000007


	//----- nvinfo : EIATTR_RESERVED_SMEM_USED
	.align		4
.L_35:
        /*0020*/ 	.byte	0x01, 0x41
	.zero		2


	//----- nvinfo : EIATTR_SPARSE_MMA_MASK
	.align		4
        /*0024*/ 	.byte	0x03, 0x50
        /*0026*/ 	.short	0x0000


	//----- nvinfo : EIATTR_TCGEN05_2CTA_USED
	.align		4
        /*0028*/ 	.byte	0x01, 0x52
	.zero		2


	//----- nvinfo : EIATTR_MAXREG_COUNT
	.align		4
        /*002c*/ 	.byte	0x03, 0x1b
        /*002e*/ 	.short	0x00ff


	//----- nvinfo : EIATTR_NUM_BARRIERS
	.align		4
        /*0030*/ 	.byte	0x02, 0x4c
        /*0032*/ 	.byte	0x07
	.zero		1


	//----- nvinfo : EIATTR_EXTERNS
	.align		4
        /*0034*/ 	.byte	0x04, 0x0f
        /*0036*/ 	.short	(.L_37 - .L_36)


	//   ....[0]....
	.align		4
.L_36:
        /*0038*/ 	.word	index@(__assertfail)


	//----- nvinfo : EIATTR_MERCURY_ISA_VERSION
	.align		4
.L_37:
        /*003c*/ 	.byte	0x03, 0x5f
        /*003e*/ 	.short	0x0101


	//----- nvinfo : EIATTR_INT_WARP_WIDE_INSTR_OFFSETS
	.align		4
        /*0040*/ 	.byte	0x04, 0x31
        /*0042*/ 	.short	(.L_39 - .L_38)


	//   ....[0]....
.L_38:
        /*0044*/ 	.word	0x00000ea0


	//   ....[1]....
        /*0048*/ 	.word	0x00000f40


	//   ....[2]....
        /*004c*/ 	.word	0x000022a0


	//   ....[3]....
        /*0050*/ 	.word	0x00004830


	//   ....[4]....
        /*0054*/ 	.word	0x00004860


	//   ....[5]....
        /*0058*/ 	.word	0x000048b0


	//   ....[6]....
        /*005c*/ 	.word	0x00005190


	//   ....[7]....
        /*0060*/ 	.word	0x00005200


	//   ....[8]....
        /*0064*/ 	.word	0x00005300


	//   ....[9]....
        /*0068*/ 	.word	0x000054e0


	//   ....[10]....
        /*006c*/ 	.word	0x00005590


	//   ....[11]....
        /*0070*/ 	.word	0x000056b0


	//----- nvinfo : EIATTR_COOP_GROUP_MASK_REGIDS
	.align		4
.L_39:
        /*0074*/ 	.byte	0x04, 0x29
        /*0076*/ 	.short	(.L_41 - .L_40)


	//   ....[0]....
.L_40:
        /*0078*/ 	.word	0xffffffff


	//   ....[1]....
        /*007c*/ 	.word	0xffffffff


	//   ....[2]....
        /*0080*/ 	.word	0xffffffff


	//   ....[3]....
        /*0084*/ 	.word	0xffffffff


	//   ....[4]....
        /*0088*/ 	.word	0xffffffff


	//   ....[5]....
        /*008c*/ 	.word	0xffffffff


	//   ....[6]....
        /*0090*/ 	.word	0xffffffff


	//   ....[7]....
        /*0094*/ 	.word	0xffffffff


	//   ....[8]....
        /*0098*/ 	.word	0xffffffff


	//   ....[9]....
        /*009c*/ 	.word	0xffffffff


	//   ....[10]....
        /*00a0*/ 	.word	0xffffffff


	//   ....[11]....
        /*00a4*/ 	.word	0xffffffff


	//   ....[12]....
        /*00a8*/ 	.word	0xffffffff


	//   ....[13]....
        /*00ac*/ 	.word	0xffffffff


	//----- nvinfo : EIATTR_COOP_GROUP_INSTR_OFFSETS
	.align		4
.L_41:
        /*00b0*/ 	.byte	0x04, 0x28
        /*00b2*/ 	.short	(.L_43 - .L_42)


	//   ....[0]....
.L_42:
        /*00b4*/ 	.word	0x000000c0


	//   ....[1]....
        /*00b8*/ 	.word	0x00000500


	//   ....[2]....
        /*00bc*/ 	.word	0x00000830


	//   ....[3]....
        /*00c0*/ 	.word	0x000009a0


	//   ....[4]....
        /*00c4*/ 	.word	0x00000a90


	//   ....[5]....
        /*00c8*/ 	.word	0x00000bf0


	//   ....[6]....
        /*00cc*/ 	.word	0x00000d80


	//   ....[7]....
        /*00d0*/ 	.word	0x00000fc0


	//   ....[8]....
        /*00d4*/ 	.word	0x00002180


	//   ....[9]....
        /*00d8*/ 	.word	0x00003620


	//   ....[10]....
        /*00dc*/ 	.word	0x00003af0


	//   ....[11]....
        /*00e0*/ 	.word	0x00003b20


	//   ....[12]....
        /*00e4*/ 	.word	0x00004740


	//   ....[13]....
        /*00e8*/ 	.word	0x00004950


	//----- nvinfo : EIATTR_VRC_CTA_INIT_COUNT
	.align		4
.L_43:
        /*00ec*/ 	.byte	0x02, 0x4a
        /*00ee*/ 	.byte	0x80
	.zero		1


	//----- nvinfo : EIATTR_SYSCALL_OFFSETS
	.align		4
        /*00f0*/ 	.byte	0x04, 0x46
        /*00f2*/ 	.short	(.L_45 - .L_44)


	//   ....[0]....
.L_44:
        /*00f4*/ 	.word	0x00006290


	//   ....[1]....
        /*00f8*/ 	.word	0x00006380


	//   ....[2]....
        /*00fc*/ 	.word	0x00006bc0


	//   ....[3]....
        /*0100*/ 	.word	0x000075d0


	//----- nvinfo : EIATTR_MBARRIER_INSTR_OFFSETS
	.align		4
.L_45:
        /*0104*/ 	.byte	0x04, 0x39
        /*0106*/ 	.short	(.L_47 - .L_46)


	//   ....[0]....
.L_46:
        /*0108*/ 	.word	0x00000610
        /*010c*/ 	.word	0x000000ff
        /*0110*/ 	.word	0x00000000
        /*0114*/ 	.short	0x0100
        /*0116*/ 	.byte	0x08
	.zero		1


	//   ....[1]....
        /*0118*/ 	.word	0x00000620
        /*011c*/ 	.word	0x000000ff
        /*0120*/ 	.word	0x00000080
        /*0124*/ 	.short	0x0100
        /*0126*/ 	.byte	0x08
	.zero		1


	//   ....[2]....
        /*0128*/ 	.word	0x00000630
        /*012c*/ 	.word	0x000000ff
        /*0130*/ 	.word	0x00000008
        /*0134*/ 	.short	0x0100
        /*0136*/ 	.byte	0x08
	.zero		1


	//   ....[3]....
        /*0138*/ 	.word	0x00000640
        /*013c*/ 	.word	0x000000ff
        /*0140*/ 	.word	0x00000088
        /*0144*/ 	.short	0x0100
        /*0146*/ 	.byte	0x08
	.zero		1


	//   ....[4]....
        /*0148*/ 	.word	0x00000650
        /*014c*/ 	.word	0x000000ff
        /*0150*/ 	.word	0x00000010
        /*0154*/ 	.short	0x0100
        /*0156*/ 	.byte	0x08
	.zero		1


	//   ....[5]....
        /*0158*/ 	.word	0x00000660
        /*015c*/ 	.word	0x000000ff
        /*0160*/ 	.word	0x00000090
        /*0164*/ 	.short	0x0100
        /*0166*/ 	.byte	0x08
	.zero		1


	//   ....[6]....
        /*0168*/ 	.word	0x00000670
        /*016c*/ 	.word	0x000000ff
        /*0170*/ 	.word	0x00000018
        /*0174*/ 	.short	0x0100
        /*0176*/ 	.byte	0x08
	.zero		1


	//   ....[7]....
        /*0178*/ 	.word	0x00000680
        /*017c*/ 	.word	0x000000ff
        /*0180*/ 	.word	0x00000098
        /*0184*/ 	.short	0x0100
        /*0186*/ 	.byte	0x08
	.zero		1


	//   ....[8]....
        /*0188*/ 	.word	0x00000690
        /*018c*/ 	.word	0x000000ff
        /*0190*/ 	.word	0x00000020
        /*0194*/ 	.short	0x0100
        /*0196*/ 	.byte	0x08
	.zero		1


	//   ....[9]....
        /*0198*/ 	.word	0x000006a0
        /*019c*/ 	.word	0x000000ff
        /*01a0*/ 	.word	0x000000a0
        /*01a4*/ 	.short	0x0100
        /*01a6*/ 	.byte	0x08
	.zero		1


	//   ....[10]....
        /*01a8*/ 	.word	0x000006b0
        /*01ac*/ 	.word	0x000000ff
        /*01b0*/ 	.word	0x00000028
        /*01b4*/ 	.short	0x0100
        /*01b6*/ 	.byte	0x08
	.zero		1


	//   ....[11]....
        /*01b8*/ 	.word	0x000006c0
        /*01bc*/ 	.word	0x000000ff
        /*01c0*/ 	.word	0x000000a8
        /*01c4*/ 	.short	0x0100
        /*01c6*/ 	.byte	0x08
	.zero		1


	//   ....[12]....
        /*01c8*/ 	.word	0x000006d0
        /*01cc*/ 	.word	0x000000ff
        /*01d0*/ 	.word	0x00000030
        /*01d4*/ 	.short	0x0100
        /*01d6*/ 	.byte	0x08
	.zero		1


	//   ....[13]....
        /*01d8*/ 	.word	0x000006e0
        /*01dc*/ 	.word	0x000000ff
        /*01e0*/ 	.word	0x000000b0
        /*01e4*/ 	.short	0x0100
        /*01e6*/ 	.byte	0x08
	.zero		1


	//   ....[14]....
        /*01e8*/ 	.word	0x000006f0
        /*01ec*/ 	.word	0x000000ff
        /*01f0*/ 	.word	0x00000038
        /*01f4*/ 	.short	0x0100
        /*01f6*/ 	.byte	0x08
	.zero		1


	//   ....[15]....
        /*01f8*/ 	.word	0x00000700
        /*01fc*/ 	.word	0x000000ff
        /*0200*/ 	.word	0x000000b8
        /*0204*/ 	.short	0x0100
        /*0206*/ 	.byte	0x08
	.zero		1


	//   ....[16]....
        /*0208*/ 	.word	0x00000710
        /*020c*/ 	.word	0x000000ff
        /*0210*/ 	.word	0x00000040
        /*0214*/ 	.short	0x0100
        /*0216*/ 	.byte	0x08
	.zero		1


	//   ....[17]....
        /*0218*/ 	.word	0x00000720
        /*021c*/ 	.word	0x000000ff
        /*0220*/ 	.word	0x000000c0
        /*0224*/ 	.short	0x0100
        /*0226*/ 	.byte	0x08
	.zero		1


	//   ....[18]....
        /*0228*/ 	.word	0x00000730
        /*022c*/ 	.word	0x000000ff
        /*0230*/ 	.word	0x00000048
        /*0234*/ 	.short	0x0100
        /*0236*/ 	.byte	0x08
	.zero		1


	//   ....[19]....
        /*0238*/ 	.word	0x00000740
        /*023c*/ 	.word	0x000000ff
        /*0240*/ 	.word	0x000000c8
        /*0244*/ 	.short	0x0100
        /*0246*/ 	.byte	0x08
	.zero		1


	//   ....[20]....
        /*0248*/ 	.word	0x00000750
        /*024c*/ 	.word	0x000000ff
        /*0250*/ 	.word	0x00000050
        /*0254*/ 	.short	0x0100
        /*0256*/ 	.byte	0x08
	.zero		1


	//   ....[21]....
        /*0258*/ 	.word	0x00000760
        /*025c*/ 	.word	0x000000ff
        /*0260*/ 	.word	0x000000d0
        /*0264*/ 	.short	0x0100
        /*0266*/ 	.byte	0x08
	.zero		1


	//   ....[22]....
        /*0268*/ 	.word	0x00000770
        /*026c*/ 	.word	0x000000ff
        /*0270*/ 	.word	0x00000058
        /*0274*/ 	.short	0x0100
        /*0276*/ 	.byte	0x08
	.zero		1


	//   ....[23]....
        /*0278*/ 	.word	0x00000780
        /*027c*/ 	.word	0x000000ff
        /*0280*/ 	.word	0x000000d8
        /*0284*/ 	.short	0x0100
        /*0286*/ 	.byte	0x08
	.zero		1


	//   ....[24]....
        /*0288*/ 	.word	0x00000790
        /*028c*/ 	.word	0x000000ff
        /*0290*/ 	.word	0x00000060
        /*0294*/ 	.short	0x0100
        /*0296*/ 	.byte	0x08
	.zero		1


	//   ....[25]....
        /*0298*/ 	.word	0x000007a0
        /*029c*/ 	.word	0x000000ff
        /*02a0*/ 	.word	0x000000e0
        /*02a4*/ 	.short	0x0100
        /*02a6*/ 	.byte	0x08
	.zero		1


	//   ....[26]....
        /*02a8*/ 	.word	0x000007b0
        /*02ac*/ 	.word	0x000000ff
        /*02b0*/ 	.word	0x00000068
        /*02b4*/ 	.short	0x0100
        /*02b6*/ 	.byte	0x08
	.zero		1


	//   ....[27]....
        /*02b8*/ 	.word	0x000007c0
        /*02bc*/ 	.word	0x000000ff
        /*02c0*/ 	.word	0x000000e8
        /*02c4*/ 	.short	0x0100
        /*02c6*/ 	.byte	0x08
	.zero		1


	//   ....[28]....
        /*02c8*/ 	.word	0x000007d0
        /*02cc*/ 	.word	0x000000ff
        /*02d0*/ 	.word	0x00000070
        /*02d4*/ 	.short	0x0100
        /*02d6*/ 	.byte	0x08
	.zero		1


	//   ....[29]....
        /*02d8*/ 	.word	0x000007e0
        /*02dc*/ 	.word	0x000000ff
        /*02e0*/ 	.word	0x000000f0
        /*02e4*/ 	.short	0x0100
        /*02e6*/ 	.byte	0x08
	.zero		1


	//   ....[30]....
        /*02e8*/ 	.word	0x000007f0
        /*02ec*/ 	.word	0x000000ff
        /*02f0*/ 	.word	0x00000078
        /*02f4*/ 	.short	0x0100
        /*02f6*/ 	.byte	0x08
	.zero		1


	//   ....[31]....
        /*02f8*/ 	.word	0x00000800
        /*02fc*/ 	.word	0x000000ff
        /*0300*/ 	.word	0x000000f8
        /*0304*/ 	.short	0x0100
        /*0306*/ 	.byte	0x08
	.zero		1


	//   ....[32]....
        /*0308*/ 	.word	0x00000930
        /*030c*/ 	.word	0x000000ff
        /*0310*/ 	.word	0x00000100
        /*0314*/ 	.short	0x0100
        /*0316*/ 	.byte	0x09
	.zero		1


	//   ....[33]....
        /*0318*/ 	.word	0x00000940
        /*031c*/ 	.word	0x000000ff
        /*0320*/ 	.word	0x00000118
        /*0324*/ 	.short	0x0100
        /*0326*/ 	.byte	0x09
	.zero		1


	//   ....[34]....
        /*0328*/ 	.word	0x00000950
        /*032c*/ 	.word	0x000000ff
        /*0330*/ 	.word	0x00000108
        /*0334*/ 	.short	0x0100
        /*0336*/ 	.byte	0x09
	.zero		1


	//   ....[35]....
        /*0338*/ 	.word	0x00000960
        /*033c*/ 	.word	0x000000ff
        /*0340*/ 	.word	0x00000120
        /*0344*/ 	.short	0x0100
        /*0346*/ 	.byte	0x09
	.zero		1


	//   ....[36]....
        /*0348*/ 	.word	0x00000970
        /*034c*/ 	.word	0x000000ff
        /*0350*/ 	.word	0x00000110
        /*0354*/ 	.short	0x0100
        /*0356*/ 	.byte	0x09
	.zero		1


	//   ....[37]....
        /*0358*/ 	.word	0x00000980
        /*035c*/ 	.word	0x000000ff
        /*0360*/ 	.word	0x00000128
        /*0364*/ 	.short	0x0100
        /*0366*/ 	.byte	0x09
	.zero		1


	//   ....[38]....
        /*0368*/ 	.word	0x00000a60
        /*036c*/ 	.word	0x000000ff
        /*0370*/ 	.word	0x00000130
        /*0374*/ 	.short	0x0100
        /*0376*/ 	.byte	0x08
	.zero		1


	//   ....[39]....
        /*0378*/ 	.word	0x00000a70
        /*037c*/ 	.word	0x000000ff
        /*0380*/ 	.word	0x00000138
        /*0384*/ 	.short	0x0100
        /*0386*/ 	.byte	0x08
	.zero		1


	//   ....[40]....
        /*0388*/ 	.word	0x00000ba0
        /*038c*/ 	.word	0x000000ff
        /*0390*/ 	.word	0x00000140
        /*0394*/ 	.short	0x0100
        /*0396*/ 	.byte	0x08
	.zero		1


	//   ....[41]....
        /*0398*/ 	.word	0x00000bb0
        /*039c*/ 	.word	0x000000ff
        /*03a0*/ 	.word	0x00000150
        /*03a4*/ 	.short	0x0100
        /*03a6*/ 	.byte	0x08
	.zero		1


	//   ....[42]....
        /*03a8*/ 	.word	0x00000bc0
        /*03ac*/ 	.word	0x000000ff
        /*03b0*/ 	.word	0x00000148
        /*03b4*/ 	.short	0x0100
        /*03b6*/ 	.byte	0x08
	.zero		1


	//   ....[43]....
        /*03b8*/ 	.word	0x00000bd0
        /*03bc*/ 	.word	0x000000ff
        /*03c0*/ 	.word	0x00000158
        /*03c4*/ 	.short	0x0100
        /*03c6*/ 	.byte	0x08
	.zero		1


	//   ....[44]....
        /*03c8*/ 	.word	0x00000cf0
        /*03cc*/ 	.word	0x000000ff
        /*03d0*/ 	.word	0x00000160
        /*03d4*/ 	.short	0x0100
        /*03d6*/ 	.byte	0x09
	.zero		1


	//   ....[45]....
        /*03d8*/ 	.word	0x00000d00
        /*03dc*/ 	.word	0x000000ff
        /*03e0*/ 	.word	0x00000180
        /*03e4*/ 	.short	0x0100
        /*03e6*/ 	.byte	0x09
	.zero		1


	//   ....[46]....
        /*03e8*/ 	.word	0x00000d10
        /*03ec*/ 	.word	0x000000ff
        /*03f0*/ 	.word	0x00000168
        /*03f4*/ 	.short	0x0100
        /*03f6*/ 	.byte	0x09
	.zero		1


	//   ....[47]....
        /*03f8*/ 	.word	0x00000d20
        /*03fc*/ 	.word	0x000000ff
        /*0400*/ 	.word	0x00000188
        /*0404*/ 	.short	0x0100
        /*0406*/ 	.byte	0x09
	.zero		1


	//   ....[48]....
        /*0408*/ 	.word	0x00000d30
        /*040c*/ 	.word	0x000000ff
        /*0410*/ 	.word	0x00000170
        /*0414*/ 	.short	0x0100
        /*0416*/ 	.byte	0x09
	.zero		1


	//   ....[49]....
        /*0418*/ 	.word	0x00000d40
        /*041c*/ 	.word	0x000000ff
        /*0420*/ 	.word	0x00000190
        /*0424*/ 	.short	0x0100
        /*0426*/ 	.byte	0x09
	.zero		1


	//   ....[50]....
        /*0428*/ 	.word	0x00000d50
        /*042c*/ 	.word	0x000000ff
        /*0430*/ 	.word	0x00000178
        /*0434*/ 	.short	0x0100
        /*0436*/ 	.byte	0x09
	.zero		1


	//   ....[51]....
        /*0438*/ 	.word	0x00000d60
        /*043c*/ 	.word	0x000000ff
        /*0440*/ 	.word	0x00000198
        /*0444*/ 	.short	0x0100
        /*0446*/ 	.byte	0x09
	.zero		1


	//   ....[52]....
        /*0448*/ 	.word	0x00000e50
        /*044c*/ 	.word	0x000000ff
        /*0450*/ 	.word	0x000001a0
        /*0454*/ 	.short	0x0100
        /*0456*/ 	.byte	0x08
	.zero		1


	//   ....[53]....
        /*0458*/ 	.word	0x00000e60
        /*045c*/ 	.word	0x000000ff
        /*0460*/ 	.word	0x000001b0
        /*0464*/ 	.short	0x0100
        /*0466*/ 	.byte	0x08
	.zero		1


	//   ....[54]....
        /*0468*/ 	.word	0x00000e70
        /*046c*/ 	.word	0x000000ff
        /*0470*/ 	.word	0x000001a8
        /*0474*/ 	.short	0x0100
        /*0476*/ 	.byte	0x08
	.zero		1


	//   ....[55]....
        /*0478*/ 	.word	0x00000e80
        /*047c*/ 	.word	0x000000ff
        /*0480*/ 	.word	0x000001b8
        /*0484*/ 	.short	0x0100
        /*0486*/ 	.byte	0x08
	.zero		1


	//   ....[56]....
        /*0488*/ 	.word	0x00000f70
        /*048c*/ 	.word	0x000000ff
        /*0490*/ 	.word	0x000001c0
        /*0494*/ 	.short	0x0100
        /*0496*/ 	.byte	0x07
	.zero		1


	//   ....[57]....
        /*0498*/ 	.word	0x00001980
        /*049c*/ 	.word	0x00000002
        /*04a0*/ 	.word	0x000001b0
        /*04a4*/ 	.short	0x010a
        /*04a6*/ 	.byte	0xff
	.zero		1


	//   ....[58]....
        /*04a8*/ 	.word	0x000019b0
        /*04ac*/ 	.word	0x00000002
        /*04b0*/ 	.word	0x000001a0
        /*04b4*/ 	.short	0x0101
        /*04b6*/ 	.byte	0xff
	.zero		1


	//   ....[59]....
        /*04b8*/ 	.word	0x00001a80
        /*04bc*/ 	.word	0x000000ff
        /*04c0*/ 	.word	0x00000080
        /*04c4*/ 	.short	0x010a
        /*04c6*/ 	.byte	0x08
	.zero		1


	//   ....[60]....
        /*04c8*/ 	.word	0x00001b80
        /*04cc*/ 	.word	0x000000ff
        /*04d0*/ 	.word	0x00000080
        /*04d4*/ 	.short	0x010a
        /*04d6*/ 	.byte	0x21
	.zero		1


	//   ....[61]....
        /*04d8*/ 	.word	0x00001d30
        /*04dc*/ 	.word	0x000000ff
        /*04e0*/ 	.word	0x00000080
        /*04e4*/ 	.short	0x010a
        /*04e6*/ 	.byte	0x08
	.zero		1


	//   ....[62]....
        /*04e8*/ 	.word	0x00001e30
        /*04ec*/ 	.word	0x000000ff
        /*04f0*/ 	.word	0x00000138
        /*04f4*/ 	.short	0x0101
        /*04f6*/ 	.byte	0x06
	.zero		1


	//   ....[63]....
        /*04f8*/ 	.word	0x00001e50
        /*04fc*/ 	.word	0x000000ff
        /*0500*/ 	.word	0x00000080
        /*0504*/ 	.short	0x010a
        /*0506*/ 	.byte	0x08
	.zero		1


	//   ....[64]....
        /*0508*/ 	.word	0x00001ed0
        /*050c*/ 	.word	0x000000ff
        /*0510*/ 	.word	0x00000080
        /*0514*/ 	.short	0x010a
        /*0516*/ 	.byte	0x11
	.zero		1


	//   ....[65]....
        /*0518*/ 	.word	0x00002060
        /*051c*/ 	.word	0x000000ff
        /*0520*/ 	.word	0x00000080
        /*0524*/ 	.short	0x010a
        /*0526*/ 	.byte	0x08
	.zero		1


	//   ....[66]....
        /*0528*/ 	.word	0x000021b0
        /*052c*/ 	.word	0x00000002
        /*0530*/ 	.word	0x00000140
        /*0534*/ 	.short	0x010a
        /*0536*/ 	.byte	0xff
	.zero		1


	//   ....[67]....
        /*0538*/ 	.word	0x00002270
        /*053c*/ 	.word	0x00000002
        /*0540*/ 	.word	0x00000000
        /*0544*/ 	.short	0x0101
        /*0546*/ 	.byte	0xff
	.zero		1


	//   ....[68]....
        /*0548*/ 	.word	0x000027d0
        /*054c*/ 	.word	0x000000ff
        /*0550*/ 	.word	0x00000000
        /*0554*/ 	.short	0x010a
        /*0556*/ 	.byte	0x04
	.zero		1


	//   ....[69]....
        /*0558*/ 	.word	0x00002860
        /*055c*/ 	.word	0x000000ff
        /*0560*/ 	.word	0x00000000
        /*0564*/ 	.short	0x010a
        /*0566*/ 	.byte	0x04
	.zero		1


	//   ....[70]....
        /*0568*/ 	.word	0x000028f0
        /*056c*/ 	.word	0x000000ff
        /*0570*/ 	.word	0x00000000
        /*0574*/ 	.short	0x010a
        /*0576*/ 	.byte	0x04
	.zero		1


	//   ....[71]....
        /*0578*/ 	.word	0x00002980
        /*057c*/ 	.word	0x000000ff
        /*0580*/ 	.word	0x00000000
        /*0584*/ 	.short	0x010a
        /*0586*/ 	.byte	0x04
	.zero		1


	//   ....[72]....
        /*0588*/ 	.word	0x00002a10
        /*058c*/ 	.word	0x000000ff
        /*0590*/ 	.word	0x00000000
        /*0594*/ 	.short	0x010a
        /*0596*/ 	.byte	0x04
	.zero		1


	//   ....[73]....
        /*0598*/ 	.word	0x00002aa0
        /*059c*/ 	.word	0x000000ff
        /*05a0*/ 	.word	0x00000000
        /*05a4*/ 	.short	0x010a
        /*05a6*/ 	.byte	0x04
	.zero		1


	//   ....[74]....
        /*05a8*/ 	.word	0x00002b30
        /*05ac*/ 	.word	0x000000ff
        /*05b0*/ 	.word	0x00000000
        /*05b4*/ 	.short	0x010a
        /*05b6*/ 	.byte	0x04
	.zero		1


	//   ....[75]....
        /*05b8*/ 	.word	0x00002bc0
        /*05bc*/ 	.word	0x000000ff
        /*05c0*/ 	.word	0x00000000
        /*05c4*/ 	.short	0x010a
        /*05c6*/ 	.byte	0x04
	.zero		1


	//   ....[76]....
        /*05c8*/ 	.word	0x00002c50
        /*05cc*/ 	.word	0x000000ff
        /*05d0*/ 	.word	0x00000000
        /*05d4*/ 	.short	0x010a
        /*05d6*/ 	.byte	0x04
	.zero		1


	//   ....[77]....
        /*05d8*/ 	.word	0x00002ce0
        /*05dc*/ 	.word	0x000000ff
        /*05e0*/ 	.word	0x00000000
        /*05e4*/ 	.short	0x010a
        /*05e6*/ 	.byte	0x04
	.zero		1


	//   ....[78]....
        /*05e8*/ 	.word	0x00002d70
        /*05ec*/ 	.word	0x000000ff
        /*05f0*/ 	.word	0x00000000
        /*05f4*/ 	.short	0x010a
        /*05f6*/ 	.byte	0x04
	.zero		1


	//   ....[79]....
        /*05f8*/ 	.word	0x00002e00
        /*05fc*/ 	.word	0x000000ff
        /*0600*/ 	.word	0x00000000
        /*0604*/ 	.short	0x010a
        /*0606*/ 	.byte	0x04
	.zero		1


	//   ....[80]....
        /*0608*/ 	.word	0x00002e90
        /*060c*/ 	.word	0x000000ff
        /*0610*/ 	.word	0x00000000
        /*0614*/ 	.short	0x010a
        /*0616*/ 	.byte	0x04
	.zero		1


	//   ....[81]....
        /*0618*/ 	.word	0x00002f20
        /*061c*/ 	.word	0x000000ff
        /*0620*/ 	.word	0x00000000
        /*0624*/ 	.short	0x010a
        /*0626*/ 	.byte	0x04
	.zero		1


	//   ....[82]....
        /*0628*/ 	.word	0x00002fb0
        /*062c*/ 	.word	0x000000ff
        /*0630*/ 	.word	0x00000000
        /*0634*/ 	.short	0x010a
        /*0636*/ 	.byte	0x04
	.zero		1


	//   ....[83]....
        /*0638*/ 	.word	0x00003050
        /*063c*/ 	.word	0x00000000
        /*0640*/ 	.word	0x00000000
        /*0644*/ 	.short	0x010a
        /*0646*/ 	.byte	0xff
	.zero		1


	//   ....[84]....
        /*0648*/ 	.word	0x00003180
        /*064c*/ 	.word	0x00000000
        /*0650*/ 	.word	0x000001a0
        /*0654*/ 	.short	0x010a
        /*0656*/ 	.byte	0xff
	.zero		1


	//   ....[85]....
        /*0658*/ 	.word	0x000031f0
        /*065c*/ 	.word	0x00000000
        /*0660*/ 	.word	0x00000000
        /*0664*/ 	.short	0x0101
        /*0666*/ 	.byte	0xff
	.zero		1


	//   ....[86]....
        /*0668*/ 	.word	0x00003210
        /*066c*/ 	.word	0x000000ff
        /*0670*/ 	.word	0x00000150
        /*0674*/ 	.short	0x010a
        /*0676*/ 	.byte	0x05
	.zero		1


	//   ....[87]....
        /*0678*/ 	.word	0x00003330
        /*067c*/ 	.word	0x00000000
        /*0680*/ 	.word	0x00000140
        /*0684*/ 	.short	0x010a
        /*0686*/ 	.byte	0xff
	.zero		1


	//   ....[88]....
        /*0688*/ 	.word	0x00003430
        /*068c*/ 	.word	0x00000000
        /*0690*/ 	.word	0x00000000
        /*0694*/ 	.short	0x0101
        /*0696*/ 	.byte	0xff
	.zero		1


	//   ....[89]....
        /*0698*/ 	.word	0x000034c0
        /*069c*/ 	.word	0x000000ff
        /*06a0*/ 	.word	0x00000150
        /*06a4*/ 	.short	0x0106
        /*06a6*/ 	.byte	0x05
	.zero		1


	//   ....[90]....
        /*06a8*/ 	.word	0x000034e0
        /*06ac*/ 	.word	0x000000ff
        /*06b0*/ 	.word	0x00000150
        /*06b4*/ 	.short	0x010a
        /*06b6*/ 	.byte	0x05
	.zero		1


	//   ....[91]....
        /*06b8*/ 	.word	0x00003570
        /*06bc*/ 	.word	0x000000ff
        /*06c0*/ 	.word	0x00000150
        /*06c4*/ 	.short	0x0106
        /*06c6*/ 	.byte	0x04
	.zero		1


	//   ....[92]....
        /*06c8*/ 	.word	0x000035b0
        /*06cc*/ 	.word	0x00000000
        /*06d0*/ 	.word	0x00000150
        /*06d4*/ 	.short	0x010a
        /*06d6*/ 	.byte	0xff
	.zero		1


	//   ....[93]....
        /*06d8*/ 	.word	0x000037f0
        /*06dc*/ 	.word	0x000000ff
        /*06e0*/ 	.word	0x00000008
        /*06e4*/ 	.short	0x010a
        /*06e6*/ 	.byte	0x06
	.zero		1


	//   ....[94]....
        /*06e8*/ 	.word	0x00003810
        /*06ec*/ 	.word	0x000000ff
        /*06f0*/ 	.word	0x00000008
        /*06f4*/ 	.short	0x010a
        /*06f6*/ 	.byte	0x06
	.zero		1


	//   ....[95]....
        /*06f8*/ 	.word	0x000039a0
        /*06fc*/ 	.word	0x000000ff
        /*0700*/ 	.word	0x00000008
        /*0704*/ 	.short	0x010a
        /*0706*/ 	.byte	0x06
	.zero		1


	//   ....[96]....
        /*0708*/ 	.word	0x000039c0
        /*070c*/ 	.word	0x000000ff
        /*0710*/ 	.word	0x00000008
        /*0714*/ 	.short	0x010a
        /*0716*/ 	.byte	0x06
	.zero		1


	//   ....[97]....
        /*0718*/ 	.word	0x00003a80
        /*071c*/ 	.word	0x000000ff
        /*0720*/ 	.word	0x00000000
        /*0724*/ 	.short	0x0101
        /*0726*/ 	.byte	0x07
	.zero		1


	//   ....[98]....
        /*0728*/ 	.word	0x00003dc0
        /*072c*/ 	.word	0x00000000
        /*0730*/ 	.word	0x00000140
        /*0734*/ 	.short	0x010a
        /*0736*/ 	.byte	0xff
	.zero		1


	//   ....[99]....
        /*0738*/ 	.word	0x00003e80
        /*073c*/ 	.word	0x00000000
        /*0740*/ 	.word	0x00000000
        /*0744*/ 	.short	0x0101
        /*0746*/ 	.byte	0xff
	.zero		1


	//   ....[100]....
        /*0748*/ 	.word	0x00003f40
        /*074c*/ 	.word	0x000000ff
        /*0750*/ 	.word	0x00000000
        /*0754*/ 	.short	0x010a
        /*0756*/ 	.byte	0x08
	.zero		1


	//   ....[101]....
        /*0758*/ 	.word	0x00003f50
        /*075c*/ 	.word	0x000000ff
        /*0760*/ 	.word	0x00000180
        /*0764*/ 	.short	0x010a
        /*0766*/ 	.byte	0x09
	.zero		1


	//   ....[102]....
        /*0768*/ 	.word	0x00004000
        /*076c*/ 	.word	0x000000ff
        /*0770*/ 	.word	0x00000000
        /*0774*/ 	.short	0x010a
        /*0776*/ 	.byte	0x08
	.zero		1


	//   ....[103]....
        /*0778*/ 	.word	0x00004130
        /*077c*/ 	.word	0x000000ff
        /*0780*/ 	.word	0x00000000
        /*0784*/ 	.short	0x010a
        /*0786*/ 	.byte	0x1e
	.zero		1


	//   ....[104]....
        /*0788*/ 	.word	0x00004430
        /*078c*/ 	.word	0x000000ff
        /*0790*/ 	.word	0x00000000
        /*0794*/ 	.short	0x010a
        /*0796*/ 	.byte	0x08
	.zero		1


	//   ....[105]....
        /*0798*/ 	.word	0x000044c0
        /*079c*/ 	.word	0x000000ff
        /*07a0*/ 	.word	0x00000000
        /*07a4*/ 	.short	0x010a
        /*07a6*/ 	.byte	0x08
	.zero		1


	//   ....[106]....
        /*07a8*/ 	.word	0x00004550
        /*07ac*/ 	.word	0x000000ff
        /*07b0*/ 	.word	0x00000000
        /*07b4*/ 	.short	0x010a
        /*07b6*/ 	.byte	0x08
	.zero		1


	//   ....[107]....
        /*07b8*/ 	.word	0x000045f0
        /*07bc*/ 	.word	0x00000000
        /*07c0*/ 	.word	0x00000000
        /*07c4*/ 	.short	0x010a
        /*07c6*/ 	.byte	0xff
	.zero		1


	//   ....[108]....
        /*07c8*/ 	.word	0x00004630
        /*07cc*/ 	.word	0x00000000
        /*07d0*/ 	.word	0x00000000
        /*07d4*/ 	.short	0x010a
        /*07d6*/ 	.byte	0xff
	.zero		1


	//   ....[109]....
        /*07d8*/ 	.word	0x000046a0
        /*07dc*/ 	.word	0x000000ff
        /*07e0*/ 	.word	0x00000000
        /*07e4*/ 	.short	0x0101
        /*07e6*/ 	.byte	0x05
	.zero		1


	//   ....[110]....
        /*07e8*/ 	.word	0x000046e0
        /*07ec*/ 	.word	0x000000ff
        /*07f0*/ 	.word	0x000001c0
        /*07f4*/ 	.short	0x010a
        /*07f6*/ 	.byte	0x07
	.zero		1


	//   ....[111]....
        /*07f8*/ 	.word	0x00004730
        /*07fc*/ 	.word	0x000000ff
        /*0800*/ 	.word	0x00000000
        /*0804*/ 	.short	0x0101
        /*0806*/ 	.byte	0x05
	.zero		1


	//   ....[112]....
        /*0808*/ 	.word	0x00004b30
        /*080c*/ 	.word	0x00000000
        /*0810*/ 	.word	0x00000140
        /*0814*/ 	.short	0x010a
        /*0816*/ 	.byte	0xff
	.zero		1


	//   ....[113]....
        /*0818*/ 	.word	0x00004bf0
        /*081c*/ 	.word	0x00000000
        /*0820*/ 	.word	0x00000000
        /*0824*/ 	.short	0x0101
        /*0826*/ 	.byte	0xff
	.zero		1


	//   ....[114]....
        /*0828*/ 	.word	0x00004f10
        /*082c*/ 	.word	0x000000ff
        /*0830*/ 	.word	0x00000138
        /*0834*/ 	.short	0x010a
        /*0836*/ 	.byte	0x07
	.zero		1


	//   ....[115]....
        /*0838*/ 	.word	0x00005130
        /*083c*/ 	.word	0x000000ff
        /*0840*/ 	.word	0x00000118
        /*0844*/ 	.short	0x010a
        /*0846*/ 	.byte	0x0f
	.zero		1


	//   ....[116]....
        /*0848*/ 	.word	0x000053b0
        /*084c*/ 	.word	0x000000ff
        /*0850*/ 	.word	0x00000100
        /*0854*/ 	.short	0x010b
        /*0856*/ 	.byte	0x0f
	.zero		1


	//   ....[117]....
        /*0858*/ 	.word	0x00005420
        /*085c*/ 	.word	0x000000ff
        /*0860*/ 	.word	0x00000000
        /*0864*/ 	.short	0x0101
        /*0866*/ 	.byte	0x10
	.zero		1


	//   ....[118]....
        /*0868*/ 	.word	0x00005430
        /*086c*/ 	.word	0x000000ff
        /*0870*/ 	.word	0x00000118
        /*0874*/ 	.short	0x010a
        /*0876*/ 	.byte	0x0d
	.zero		1


	//   ....[119]....
        /*0878*/ 	.word	0x000056e0
        /*087c*/ 	.word	0x000000ff
        /*0880*/ 	.word	0x00000100
        /*0884*/ 	.short	0x010b
        /*0886*/ 	.byte	0x0d
	.zero		1


	//   ....[120]....
        /*0888*/ 	.word	0x00005750
        /*088c*/ 	.word	0x000000ff
        /*0890*/ 	.word	0x00000000
        /*0894*/ 	.short	0x0101
        /*0896*/ 	.byte	0x0f
	.zero		1


	//   ....[121]....
        /*0898*/ 	.word	0x000057a0
        /*089c*/ 	.word	0x000000ff
        /*08a0*/ 	.word	0x00000000
        /*08a4*/ 	.short	0x010a
        /*08a6*/ 	.byte	0x04
	.zero		1


	//   ....[122]....
        /*08a8*/ 	.word	0x00005830
        /*08ac*/ 	.word	0x000000ff
        /*08b0*/ 	.word	0x00000000
        /*08b4*/ 	.short	0x010a
        /*08b6*/ 	.byte	0x04
	.zero		1


	//   ....[123]....
        /*08b8*/ 	.word	0x000058d0
        /*08bc*/ 	.word	0x00000000
        /*08c0*/ 	.word	0x00000000
        /*08c4*/ 	.short	0x010a
        /*08c6*/ 	.byte	0xff
	.zero		1


	//   ....[124]....
        /*08c8*/ 	.word	0x00005c60
        /*08cc*/ 	.word	0x00000000
        /*08d0*/ 	.word	0x00000140
        /*08d4*/ 	.short	0x010a
        /*08d6*/ 	.byte	0xff
	.zero		1


	//   ....[125]....
        /*08d8*/ 	.word	0x00005d70
        /*08dc*/ 	.word	0x00000000
        /*08e0*/ 	.word	0x00000000
        /*08e4*/ 	.short	0x0101
        /*08e6*/ 	.byte	0xff
	.zero		1


	//   ....[126]....
        /*08e8*/ 	.word	0x00006810
        /*08ec*/ 	.word	0x00000000
        /*08f0*/ 	.word	0x00000100
        /*08f4*/ 	.short	0x010a
        /*08f6*/ 	.byte	0xff
	.zero		1


	//   ....[127]....
        /*08f8*/ 	.word	0x00006880
        /*08fc*/ 	.word	0x00000051
        /*0900*/ 	.word	0x00000160
        /*0904*/ 	.short	0x010a
        /*0906*/ 	.byte	0xff
	.zero		1


	//   ....[128]....
        /*0908*/ 	.word	0x00006970
        /*090c*/ 	.word	0x00000000
        /*0910*/ 	.word	0x00000100
        /*0914*/ 	.short	0x010a
        /*0916*/ 	.byte	0xff
	.zero		1


	//   ....[129]....
        /*0918*/ 	.word	0x00006aa0
        /*091c*/ 	.word	0x00000051
        /*0920*/ 	.word	0x00000160
        /*0924*/ 	.short	0x010a
        /*0926*/ 	.byte	0xff
	.zero		1


	//   ....[130]....
        /*0928*/ 	.word	0x00007310
        /*092c*/ 	.word	0x00000000
        /*0930*/ 	.word	0x00000000
        /*0934*/ 	.short	0x0101
        /*0936*/ 	.byte	0xff
	.zero		1


	//   ....[131]....
        /*0938*/ 	.word	0x00007320
        /*093c*/ 	.word	0x00000002
        /*0940*/ 	.word	0x00000100
        /*0944*/ 	.short	0x010a
        /*0946*/ 	.byte	0xff
	.zero		1


	//   ....[132]....
        /*0948*/ 	.word	0x000073f0
        /*094c*/ 	.word	0x00000002
        /*0950*/ 	.word	0x00000100
        /*0954*/ 	.short	0x010a
        /*0956*/ 	.byte	0xff
	.zero		1


	//   ....[133]....
        /*0958*/ 	.word	0x00007730
        /*095c*/ 	.word	0x00000051
        /*0960*/ 	.word	0x00000000
        /*0964*/ 	.short	0x0101
        /*0966*/ 	.byte	0xff
	.zero		1


	//   ....[134]....
        /*0968*/ 	.word	0x00007de0
        /*096c*/ 	.word	0x00000000
        /*0970*/ 	.word	0x00000000
        /*0974*/ 	.short	0x0101
        /*0976*/ 	.byte	0xff
	.zero		1


	//   ....[135]....
        /*0978*/ 	.word	0x00008050
        /*097c*/ 	.word	0x000000ff
        /*0980*/ 	.word	0x00000000
        /*0984*/ 	.short	0x0101
        /*0986*/ 	.byte	0x04
	.zero		1


	//   ....[136]....
        /*0988*/ 	.word	0x00008070
        /*098c*/ 	.word	0x00000002
        /*0990*/ 	.word	0x000001b0
        /*0994*/ 	.short	0x010a
        /*0996*/ 	.byte	0xff
	.zero		1


	//   ....[137]....
        /*0998*/ 	.word	0x000080d0
        /*099c*/ 	.word	0x00000002
        /*09a0*/ 	.word	0x00000080
        /*09a4*/ 	.short	0x010a
        /*09a6*/ 	.byte	0xff
	.zero		1


	//   ....[138]....
        /*09a8*/ 	.word	0x00008130
        /*09ac*/ 	.word	0x00000002
        /*09b0*/ 	.word	0x00000080
        /*09b4*/ 	.short	0x010a
        /*09b6*/ 	.byte	0xff
	.zero		1


	//   ....[139]....
        /*09b8*/ 	.word	0x00008180
        /*09bc*/ 	.word	0x00000002
        /*09c0*/ 	.word	0x00000140
        /*09c4*/ 	.short	0x010a
        /*09c6*/ 	.byte	0xff
	.zero		1


	//   ....[140]....
        /*09c8*/ 	.word	0x000081e0
        /*09cc*/ 	.word	0x00000000
        /*09d0*/ 	.word	0x00000000
        /*09d4*/ 	.short	0x010a
        /*09d6*/ 	.byte	0xff
	.zero		1


	//   ....[141]....
        /*09d8*/ 	.word	0x00008240
        /*09dc*/ 	.word	0x00000000
        /*09e0*/ 	.word	0x00000000
        /*09e4*/ 	.short	0x010a
        /*09e6*/ 	.byte	0xff
	.zero		1


	//   ....[142]....
        /*09e8*/ 	.word	0x000082a0
        /*09ec*/ 	.word	0x00000000
        /*09f0*/ 	.word	0x00000000
        /*09f4*/ 	.short	0x010a
        /*09f6*/ 	.byte	0xff
	.zero		1


	//   ....[143]....
        /*09f8*/ 	.word	0x00008300
        /*09fc*/ 	.word	0x00000000
        /*0a00*/ 	.word	0x00000000
        /*0a04*/ 	.short	0x010a
        /*0a06*/ 	.byte	0xff
	.zero		1


	//   ....[144]....
        /*0a08*/ 	.word	0x00008360
        /*0a0c*/ 	.word	0x00000000
        /*0a10*/ 	.word	0x00000000
        /*0a14*/ 	.short	0x010a
        /*0a16*/ 	.byte	0xff
	.zero		1


	//   ....[145]....
        /*0a18*/ 	.word	0x000083c0
        /*0a1c*/ 	.word	0x00000000
        /*0a20*/ 	.word	0x00000000
        /*0a24*/ 	.short	0x010a
        /*0a26*/ 	.byte	0xff
	.zero		1


	//   ....[146]....
        /*0a28*/ 	.word	0x00008420
        /*0a2c*/ 	.word	0x00000000
        /*0a30*/ 	.word	0x00000000
        /*0a34*/ 	.short	0x010a
        /*0a36*/ 	.byte	0xff
	.zero		1


	//   ....[147]....
        /*0a38*/ 	.word	0x00008480
        /*0a3c*/ 	.word	0x00000000
        /*0a40*/ 	.word	0x00000000
        /*0a44*/ 	.short	0x010a
        /*0a46*/ 	.byte	0xff
	.zero		1


	//   ....[148]....
        /*0a48*/ 	.word	0x000084e0
        /*0a4c*/ 	.word	0x00000000
        /*0a50*/ 	.word	0x00000000
        /*0a54*/ 	.short	0x010a
        /*0a56*/ 	.byte	0xff
	.zero		1


	//   ....[149]....
        /*0a58*/ 	.word	0x00008540
        /*0a5c*/ 	.word	0x00000000
        /*0a60*/ 	.word	0x00000000
        /*0a64*/ 	.short	0x010a
        /*0a66*/ 	.byte	0xff
	.zero		1


	//   ....[150]....
        /*0a68*/ 	.word	0x000085a0
        /*0a6c*/ 	.word	0x00000000
        /*0a70*/ 	.word	0x00000000
        /*0a74*/ 	.short	0x010a
        /*0a76*/ 	.byte	0xff
	.zero		1


	//   ....[151]....
        /*0a78*/ 	.word	0x00008600
        /*0a7c*/ 	.word	0x00000000
        /*0a80*/ 	.word	0x00000000
        /*0a84*/ 	.short	0x010a
        /*0a86*/ 	.byte	0xff
	.zero		1


	//   ....[152]....
        /*0a88*/ 	.word	0x00008660
        /*0a8c*/ 	.word	0x00000000
        /*0a90*/ 	.word	0x00000000
        /*0a94*/ 	.short	0x010a
        /*0a96*/ 	.byte	0xff
	.zero		1


	//   ....[153]....
        /*0a98*/ 	.word	0x000086c0
        /*0a9c*/ 	.word	0x00000000
        /*0aa0*/ 	.word	0x00000000
        /*0aa4*/ 	.short	0x010a
        /*0aa6*/ 	.byte	0xff
	.zero		1


	//   ....[154]....
        /*0aa8*/ 	.word	0x00008720
        /*0aac*/ 	.word	0x00000000
        /*0ab0*/ 	.word	0x00000000
        /*0ab4*/ 	.short	0x010a
        /*0ab6*/ 	.byte	0xff
	.zero		1


	//   ....[155]....
        /*0ab8*/ 	.word	0x00008770
        /*0abc*/ 	.word	0x00000000
        /*0ac0*/ 	.word	0x000001a0
        /*0ac4*/ 	.short	0x010a
        /*0ac6*/ 	.byte	0xff
	.zero		1


	//   ....[156]....
        /*0ac8*/ 	.word	0x000087d0
        /*0acc*/ 	.word	0x00000000
        /*0ad0*/ 	.word	0x00000150
        /*0ad4*/ 	.short	0x010a
        /*0ad6*/ 	.byte	0xff
	.zero		1


	//   ....[157]....
        /*0ad8*/ 	.word	0x00008820
        /*0adc*/ 	.word	0x00000000
        /*0ae0*/ 	.word	0x00000140
        /*0ae4*/ 	.short	0x010a
        /*0ae6*/ 	.byte	0xff
	.zero		1


	//   ....[158]....
        /*0ae8*/ 	.word	0x00008880
        /*0aec*/ 	.word	0x00000000
        /*0af0*/ 	.word	0x00000150
        /*0af4*/ 	.short	0x010a
        /*0af6*/ 	.byte	0xff
	.zero		1


	//   ....[159]....
        /*0af8*/ 	.word	0x000088e0
        /*0afc*/ 	.word	0x00000004
        /*0b00*/ 	.word	0x00000008
        /*0b04*/ 	.short	0x010a
        /*0b06*/ 	.byte	0xff
	.zero		1


	//   ....[160]....
        /*0b08*/ 	.word	0x000089c0
        /*0b0c*/ 	.word	0x00000002
        /*0b10*/ 	.word	0x00000008
        /*0b14*/ 	.short	0x010a
        /*0b16*/ 	.byte	0xff
	.zero		1


	//   ....[161]....
        /*0b18*/ 	.word	0x00008a10
        /*0b1c*/ 	.word	0x00000000
        /*0b20*/ 	.word	0x00000140
        /*0b24*/ 	.short	0x010a
        /*0b26*/ 	.byte	0xff
	.zero		1


	//   ....[162]....
        /*0b28*/ 	.word	0x00008a70
        /*0b2c*/ 	.word	0x00000000
        /*0b30*/ 	.word	0x00000180
        /*0b34*/ 	.short	0x010a
        /*0b36*/ 	.byte	0xff
	.zero		1


	//   ....[163]....
        /*0b38*/ 	.word	0x00008ad0
        /*0b3c*/ 	.word	0x00000000
        /*0b40*/ 	.word	0x00000000
        /*0b44*/ 	.short	0x010a
        /*0b46*/ 	.byte	0xff
	.zero		1


	//   ....[164]....
        /*0b48*/ 	.word	0x00008b30
        /*0b4c*/ 	.word	0x00000000
        /*0b50*/ 	.word	0x00000000
        /*0b54*/ 	.short	0x010a
        /*0b56*/ 	.byte	0xff
	.zero		1


	//   ....[165]....
        /*0b58*/ 	.word	0x00008b90
        /*0b5c*/ 	.word	0x00000000
        /*0b60*/ 	.word	0x00000000
        /*0b64*/ 	.short	0x010a
        /*0b66*/ 	.byte	0xff
	.zero		1


	//   ....[166]....
        /*0b68*/ 	.word	0x00008bf0
        /*0b6c*/ 	.word	0x00000000
        /*0b70*/ 	.word	0x00000000
        /*0b74*/ 	.short	0x010a
        /*0b76*/ 	.byte	0xff
	.zero		1


	//   ....[167]....
        /*0b78*/ 	.word	0x00008c50
        /*0b7c*/ 	.word	0x00000000
        /*0b80*/ 	.word	0x000001c0
        /*0b84*/ 	.short	0x010a
        /*0b86*/ 	.byte	0xff
	.zero		1


	//   ....[168]....
        /*0b88*/ 	.word	0x00008ca0
        /*0b8c*/ 	.word	0x00000000
        /*0b90*/ 	.word	0x00000140
        /*0b94*/ 	.short	0x010a
        /*0b96*/ 	.byte	0xff
	.zero		1


	//   ....[169]....
        /*0b98*/ 	.word	0x00008d00
        /*0b9c*/ 	.word	0x00000000
        /*0ba0*/ 	.word	0x00000138
        /*0ba4*/ 	.short	0x010a
        /*0ba6*/ 	.byte	0xff
	.zero		1


	//   ....[170]....
        /*0ba8*/ 	.word	0x00008d60
        /*0bac*/ 	.word	0x00000000
        /*0bb0*/ 	.word	0x00000118
        /*0bb4*/ 	.short	0x010a
        /*0bb6*/ 	.byte	0xff
	.zero		1


	//   ....[171]....
        /*0bb8*/ 	.word	0x00008dc0
        /*0bbc*/ 	.word	0x00000000
        /*0bc0*/ 	.word	0x00000118
        /*0bc4*/ 	.short	0x010a
        /*0bc6*/ 	.byte	0xff
	.zero		1


	//   ....[172]....
        /*0bc8*/ 	.word	0x00008e20
        /*0bcc*/ 	.word	0x00000000
        /*0bd0*/ 	.word	0x00000000
        /*0bd4*/ 	.short	0x010a
        /*0bd6*/ 	.byte	0xff
	.zero		1


	//   ....[173]....
        /*0bd8*/ 	.word	0x00008e80
        /*0bdc*/ 	.word	0x00000000
        /*0be0*/ 	.word	0x00000000
        /*0be4*/ 	.short	0x010a
        /*0be6*/ 	.byte	0xff
	.zero		1


	//   ....[174]....
        /*0be8*/ 	.word	0x00008ed0
        /*0bec*/ 	.word	0x00000000
        /*0bf0*/ 	.word	0x00000140
        /*0bf4*/ 	.short	0x010a
        /*0bf6*/ 	.byte	0xff
	.zero		1


	//   ....[175]....
        /*0bf8*/ 	.word	0x00008f20
        /*0bfc*/ 	.word	0x00000000
        /*0c00*/ 	.word	0x00000100
        /*0c04*/ 	.short	0x010a
        /*0c06*/ 	.byte	0xff
	.zero		1


	//   ....[176]....
        /*0c08*/ 	.word	0x00008f70
        /*0c0c*/ 	.word	0x00000051
        /*0c10*/ 	.word	0x00000160
        /*0c14*/ 	.short	0x010a
        /*0c16*/ 	.byte	0xff
	.zero		1


	//   ....[177]....
        /*0c18*/ 	.word	0x00008fc0
        /*0c1c*/ 	.word	0x00000002
        /*0c20*/ 	.word	0x00000100
        /*0c24*/ 	.short	0x010a
        /*0c26*/ 	.byte	0xff
	.zero		1


	//----- nvinfo : EIATTR_NUM_MBARRIERS
	.align		4
.L_47:
        /*0c28*/ 	.byte	0x03, 0x38
        /*0c2a*/ 	.short	0x0039


	//----- nvinfo : EIATTR_EXIT_INSTR_OFFSETS
	.align		4
        /*0c2c*/ 	.byte	0x04, 0x1c
        /*0c2e*/ 	.short	(.L_49 - .L_48)


	//   ....[0]....
.L_48:
        /*0c30*/ 	.word	0x00003080


	//   ....[1]....
        /*0c34*/ 	.word	0x00003580


	//   ....[2]....
        /*0c38*/ 	.word	0x000035e0


	//   ....[3]....
        /*0c3c*/ 	.word	0x00004960


	//   ....[4]....
        /*0c40*/ 	.word	0x00005900


	//   ....[5]....
        /*0c44*/ 	.word	0x00005940


	//   ....[6]....
        /*0c48*/ 	.word	0x00007f40


	//   ....[7]....
        /*0c4c*/ 	.word	0x00007fc0


	//   ....[8]....
        /*0c50*/ 	.word	0x00007ff0


	//   ....[9]....
        /*0c54*/ 	.word	0x00008060


	//----- nvinfo : EIATTR_MAX_THREADS
	.align		4
.L_49:
        /*0c58*/ 	.byte	0x04, 0x05
        /*0c5a*/ 	.short	(.L_51 - .L_50)
.L_50:
        /*0c5c*/ 	.word	0x00000100
        /*0c60*/ 	.word	0x00000001
        /*0c64*/ 	.word	0x00000001


	//----- nvinfo : EIATTR_CRS_STACK_SIZE
	.align		4
.L_51:
        /*0c68*/ 	.byte	0x04, 0x1e
        /*0c6a*/ 	.short	(.L_53 - .L_52)
.L_52:
        /*0c6c*/ 	.word	0x00000000


	//----- nvinfo : EIATTR_CBANK_PARAM_SIZE
	.align		4
.L_53:
        /*0c70*/ 	.byte	0x03, 0x19
        /*0c72*/ 	.short	0x0800


	//----- nvinfo : EIATTR_PARAM_CBANK
	.align		4
        /*0c74*/ 	.byte	0x04, 0x0a
        /*0c76*/ 	.short	(.L_55 - .L_54)
	.align		4
.L_54:
        /*0c78*/ 	.word	index@(.nv.constant0._ZN7cutlass13device_kernelINS_4gemm6kernel13GemmUniversalIN4cute5tupleIJiiiiEEENS1_10collective13CollectiveMmaINS1_35MainloopSm100TmaUmmaWarpSpecializedILi16ELi2ELi4ENS5_IJNS4_1CILi2EEENSA_ILi1EEESC_EEEEENS5_IJNSA_ILi128EEENSA_ILi64EEENSA_ILi32EEEEEENS_10tfloat32_tENS5_IJlSC_lEEESJ_SK_NS4_8TiledMMAINS4_8MMA_AtomIJNS4_23SM100_MMA_TF32_2x1SM_SSISJ_SJ_fLi128ELi64ELNS4_4UMMA5MajorE0ELSP_0ELNSO_7ScaleInE0ELSQ_0EEEEEENS4_6LayoutINS5_IJSC_SC_SC_EEENS5_IJNSA_ILi0EEESV_SV_EEEEENS5_IJNS4_10UnderscoreESY_SY_EEEEENS4_18SM100_TMA_2SM_LOADENS4_14ComposedLayoutINS4_7SwizzleILi3ELi4ELi3EEENS4_18smem_ptr_flag_bitsILi32EEENST_INS5_IJNSA_ILi8EEESH_EEENS5_IJSH_SC_EEEEEEEvNS4_8identityES11_S1B_vS1C_EENS_8epilogue10collective18CollectiveEpilogueINS1E_23Sm100TmaWarpSpecializedILi3ELi2ELi16ELb1ELb0EEEJNS5_IJSG_SG_SH_EEENS5_IJNST_ISG_SC_EENST_INS5_IJNSA_ILi16EEESB_EEENS5_IJSC_SH_EEEEEEEESJ_SK_SJ_SK_NS1E_6fusion15FusionCallbacksIS1I_NS1Q_17LinearCombinationISJ_fSJ_fLNS_15FloatRoundStyleE2EEES1J_S1P_JEEENS4_5SM1004TMEM4LOAD26SM100_TMEM_LOAD_32dp32b16xENS4_13SM90_TMA_LOADENS12_INS13_ILi2ELi4ELi3EEES16_NST_INS5_IJS17_S1L_EEENS5_IJS1L_SC_EEEEEEENS4_39AutoVectorizingCopyWithAssumedAlignmentILi128EEENS4_14SM90_TMA_STOREES25_S27_S27_EEEvvEEEEvNT_6ParamsE)
        /*0c7c*/ 	.short	0x0380
        /*0c7e*/ 	.short	0x0800


	//----- nvinfo : EIATTR_SW_WAR
	.align		4
.L_55:
        /*0c80*/ 	.byte	0x04, 0x36
        /*0c82*/ 	.short	(.L_57 - .L_56)
.L_56:
        /*0c84*/ 	.word	0x00000008
.L_57:


//--------------------- .nv.callgraph             --------------------------
	.section	.nv.callgraph,"",@"SHT_CUDA_CALLGRAPH"
	.align	4
	.sectionentsize	8
	.align		4
        /*0000*/ 	.word	0x00000000
	.align		4
        /*0004*/ 	.word	0xffffffff
	.align		4
        /*0008*/ 	.word	index@(_ZN7cutlass13device_kernelINS_4gemm6kernel13GemmUniversalIN4cute5tupleIJiiiiEEENS1_10collective13CollectiveMmaINS1_35MainloopSm100TmaUmmaWarpSpecializedILi16ELi2ELi4ENS5_IJNS4_1CILi2EEENSA_ILi1EEESC_EEEEENS5_IJNSA_ILi128EEENSA_ILi64EEENSA_ILi32EEEEEENS_10tfloat32_tENS5_IJlSC_lEEESJ_SK_NS4_8TiledMMAINS4_8MMA_AtomIJNS4_23SM100_MMA_TF32_2x1SM_SSISJ_SJ_fLi128ELi64ELNS4_4UMMA5MajorE0ELSP_0ELNSO_7ScaleInE0ELSQ_0EEEEEENS4_6LayoutINS5_IJSC_SC_SC_EEENS5_IJNSA_ILi0EEESV_SV_EEEEENS5_IJNS4_10UnderscoreESY_SY_EEEEENS4_18SM100_TMA_2SM_LOADENS4_14ComposedLayoutINS4_7SwizzleILi3ELi4ELi3EEENS4_18smem_ptr_flag_bitsILi32EEENST_INS5_IJNSA_ILi8EEESH_EEENS5_IJSH_SC_EEEEEEEvNS4_8identityES11_S1B_vS1C_EENS_8epilogue10collective18CollectiveEpilogueINS1E_23Sm100TmaWarpSpecializedILi3ELi2ELi16ELb1ELb0EEEJNS5_IJSG_SG_SH_EEENS5_IJNST_ISG_SC_EENST_INS5_IJNSA_ILi16EEESB_EEENS5_IJSC_SH_EEEEEEEESJ_SK_SJ_SK_NS1E_6fusion15FusionCallbacksIS1I_NS1Q_17LinearCombinationISJ_fSJ_fLNS_15FloatRoundStyleE2EEES1J_S1P_JEEENS4_5SM1004TMEM4LOAD26SM100_TMEM_LOAD_32dp32b16xENS4_13SM90_TMA_LOADENS12_INS13_ILi2ELi4ELi3EEES16_NST_INS5_IJS17_S1L_EEENS5_IJS1L_SC_EEEEEEENS4_39AutoVectorizingCopyWithAssumedAlignmentILi128EEENS4_14SM90_TMA_STOREES25_S27_S27_EEEvvEEEEvNT_6ParamsE)
	.align		4
        /*000c*/ 	.word	index@(__assertfail)
	.align		4
        /*0010*/ 	.word	0x00000000
	.align		4
        /*0014*/ 	.word	0xfffffffe
	.align		4
        /*0018*/ 	.word	0x00000000
	.align		4
        /*001c*/ 	.word	0xfffffffd
	.align		4
        /*0020*/ 	.word	0x00000000
	.align		4
        /*0024*/ 	.word	0xfffffffc


//--------------------- .nv.constant4             --------------------------
	.section	.nv.constant4,"a",@progbits
	.align	8
	.align		8
.nv.constant4:
        /*0000*/ 	.dword	__assertfail
	.align		8
        /*0008*/ 	.dword	__unnamed_1
	.align		8
        /*0010*/ 	.dword	__unnamed_2
	.align		8
        /*0018*/ 	.dword	_ZN40_INTERNAL_b3492c56_4_k_cu_5b121bc8_355424cuda3std3__45__cpo5beginE
	.align		8
        /*0020*/ 	.dword	_ZN40_INTERNAL_b3492c56_4_k_cu_5b121bc8_355424cuda3std3__45__cpo3endE
	.align		8
        /*0028*/ 	.dword	_ZN40_INTERNAL_b3492c56_4_k_cu_5b121bc8_355424cuda3std3__45__cpo6cbeginE
	.align		8
        /*0030*/ 	.dword	_ZN40_INTERNAL_b3492c56_4_k_cu_5b121bc8_355424cuda3std3__45__cpo4cendE
	.align		8
        /*0038*/ 	.dword	_ZN40_INTERNAL_b3492c56_4_k_cu_5b121bc8_355424cuda3std3__442_GLOBAL__N__b3492c56_4_k_cu_5b121bc8_355426ignoreE
	.align		8
        /*0040*/ 	.dword	_ZN40_INTERNAL_b3492c56_4_k_cu_5b121bc8_355424cuda3std3__419piecewise_constructE
	.align		8
        /*0048*/ 	.dword	_ZN40_INTERNAL_b3492c56_4_k_cu_5b121bc8_355424cuda3std3__48in_placeE
	.align		8
        /*0050*/ 	.dword	_ZN40_INTERNAL_b3492c56_4_k_cu_5b121bc8_355424cuda3std6ranges3__45__cpo4swapE
	.align		8
        /*0058*/ 	.dword	_ZN40_INTERNAL_b3492c56_4_k_cu_5b121bc8_355424cuda3std6ranges3__45__cpo9iter_moveE
	.align		8
        /*0060*/ 	.dword	_ZN40_INTERNAL_b3492c56_4_k_cu_5b121bc8_355424cute7productE
	.align		8
        /*0068*/ 	.dword	_ZN40_INTERNAL_b3492c56_4_k_cu_5b121bc8_355424cute1_E
	.align		8
        /*0070*/ 	.dword	$str$25
	.align		8
        /*0078*/ 	.dword	$str$26
	.align		8
        /*0080*/ 	.dword	$str$27
	.align		8
        /*0088*/ 	.dword	$str$28


//--------------------- .text._ZN7cutlass13device_kernelINS_4gemm6kernel13GemmUniversalIN4cute5tupleIJiiiiEEENS1_10collective13CollectiveMmaINS1_35MainloopSm100TmaUmmaWarpSpecializedILi16ELi2ELi4ENS5_IJNS4_1CILi2EEENSA_ILi1EEESC_EEEEENS5_IJNSA_ILi128EEENSA_ILi64EEENSA_ILi32EEEEEENS_10tfloat32_tENS5_IJlSC_lEEESJ_SK_NS4_8TiledMMAINS4_8MMA_AtomIJNS4_23SM100_MMA_TF32_2x1SM_SSISJ_SJ_fLi128ELi64ELNS4_4UMMA5MajorE0ELSP_0ELNSO_7ScaleInE0ELSQ_0EEEEEENS4_6LayoutINS5_IJSC_SC_SC_EEENS5_IJNSA_ILi0EEESV_SV_EEEEENS5_IJNS4_10UnderscoreESY_SY_EEEEENS4_18SM100_TMA_2SM_LOADENS4_14ComposedLayoutINS4_7SwizzleILi3ELi4ELi3EEENS4_18smem_ptr_flag_bitsILi32EEENST_INS5_IJNSA_ILi8EEESH_EEENS5_IJSH_SC_EEEEEEEvNS4_8identityES11_S1B_vS1C_EENS_8epilogue10collective18CollectiveEpilogueINS1E_23Sm100TmaWarpSpecializedILi3ELi2ELi16ELb1ELb0EEEJNS5_IJSG_SG_SH_EEENS5_IJNST_ISG_SC_EENST_INS5_IJNSA_ILi16EEESB_EEENS5_IJSC_SH_EEEEEEEESJ_SK_SJ_SK_NS1E_6fusion15FusionCallbacksIS1I_NS1Q_17LinearCombinationISJ_fSJ_fLNS_15FloatRoundStyleE2EEES1J_S1P_JEEENS4_5SM1004TMEM4LOAD26SM100_TMEM_LOAD_32dp32b16xENS4_13SM90_TMA_LOADENS12_INS13_ILi2ELi4ELi3EEES16_NST_INS5_IJS17_S1L_EEENS5_IJS1L_SC_EEEEEEENS4_39AutoVectorizingCopyWithAssumedAlignmentILi128EEENS4_14SM90_TMA_STOREES25_S27_S27_EEEvvEEEEvNT_6ParamsE --------------------------
	.section	.text._ZN7cutlass13device_kernelINS_4gemm6kernel13GemmUniversalIN4cute5tupleIJiiiiEEENS1_10collective13CollectiveMmaINS1_35MainloopSm100TmaUmmaWarpSpecializedILi16ELi2ELi4ENS5_IJNS4_1CILi2EEENSA_ILi1EEESC_EEEEENS5_IJNSA_ILi128EEENSA_ILi64EEENSA_ILi32EEEEEENS_10tfloat32_tENS5_IJlSC_lEEESJ_SK_NS4_8TiledMMAINS4_8MMA_AtomIJNS4_23SM100_MMA_TF32_2x1SM_SSISJ_SJ_fLi128ELi64ELNS4_4UMMA5MajorE0ELSP_0ELNSO_7ScaleInE0ELSQ_0EEEEEENS4_6LayoutINS5_IJSC_SC_SC_EEENS5_IJNSA_ILi0EEESV_SV_EEEEENS5_IJNS4_10UnderscoreESY_SY_EEEEENS4_18SM100_TMA_2SM_LOADENS4_14ComposedLayoutINS4_7SwizzleILi3ELi4ELi3EEENS4_18smem_ptr_flag_bitsILi32EEENST_INS5_IJNSA_ILi8EEESH_EEENS5_IJSH_SC_EEEEEEEvNS4_8identityES11_S1B_vS1C_EENS_8epilogue10collective18CollectiveEpilogueINS1E_23Sm100TmaWarpSpecializedILi3ELi2ELi16ELb1ELb0EEEJNS5_IJSG_SG_SH_EEENS5_IJNST_ISG_SC_EENST_INS5_IJNSA_ILi16EEESB_EEENS5_IJSC_SH_EEEEEEEESJ_SK_SJ_SK_NS1E_6fusion15FusionCallbacksIS1I_NS1Q_17LinearCombinationISJ_fSJ_fLNS_15FloatRoundStyleE2EEES1J_S1P_JEEENS4_5SM1004TMEM4LOAD26SM100_TMEM_LOAD_32dp32b16xENS4_13SM90_TMA_LOADENS12_INS13_ILi2ELi4ELi3EEES16_NST_INS5_IJS17_S1L_EEENS5_IJS1L_SC_EEEEEEENS4_39AutoVectorizingCopyWithAssumedAlignmentILi128EEENS4_14SM90_TMA_STOREES25_S27_S27_EEEvvEEEEvNT_6ParamsE,"ax",@progbits
	.align	128
.text._ZN7cutlass13device_kernelINS_4gemm6kernel13GemmUniversalIN4cute5tupleIJiiiiEEENS1_10collective13CollectiveMmaINS1_35MainloopSm100TmaUmmaWarpSpecializedILi16ELi2ELi4ENS5_IJNS4_1CILi2EEENSA_ILi1EEESC_EEEEENS5_IJNSA_ILi128EEENSA_ILi64EEENSA_ILi32EEEEEENS_10tfloat32_tENS5_IJlSC_lEEESJ_SK_NS4_8TiledMMAINS4_8MMA_AtomIJNS4_23SM100_MMA_TF32_2x1SM_SSISJ_SJ_fLi128ELi64ELNS4_4UMMA5MajorE0ELSP_0ELNSO_7ScaleInE0ELSQ_0EEEEEENS4_6LayoutINS5_IJSC_SC_SC_EEENS5_IJNSA_ILi0EEESV_SV_EEEEENS5_IJNS4_10UnderscoreESY_SY_EEEEENS4_18SM100_TMA_2SM_LOADENS4_14ComposedLayoutINS4_7SwizzleILi3ELi4ELi3EEENS4_18smem_ptr_flag_bitsILi32EEENST_INS5_IJNSA_ILi8EEESH_EEENS5_IJSH_SC_EEEEEEEvNS4_8identityES11_S1B_vS1C_EENS_8epilogue10collective18CollectiveEpilogueINS1E_23Sm100TmaWarpSpecializedILi3ELi2ELi16ELb1ELb0EEEJNS5_IJSG_SG_SH_EEENS5_IJNST_ISG_SC_EENST_INS5_IJNSA_ILi16EEESB_EEENS5_IJSC_SH_EEEEEEEESJ_SK_SJ_SK_NS1E_6fusion15FusionCallbacksIS1I_NS1Q_17LinearCombinationISJ_fSJ_fLNS_15FloatRoundStyleE2EEES1J_S1P_JEEENS4_5SM1004TMEM4LOAD26SM100_TMEM_LOAD_32dp32b16xENS4_13SM90_TMA_LOADENS12_INS13_ILi2ELi4ELi3EEES16_NST_INS5_IJS17_S1L_EEENS5_IJS1L_SC_EEEEEEENS4_39AutoVectorizingCopyWithAssumedAlignmentILi128EEENS4_14SM90_TMA_STOREES25_S27_S27_EEEvvEEEEvNT_6ParamsE:
        .type           _ZN7cutlass13device_kernelINS_4gemm6kernel13GemmUniversalIN4cute5tupleIJiiiiEEENS1_10collective13CollectiveMmaINS1_35MainloopSm100TmaUmmaWarpSpecializedILi16ELi2ELi4ENS5_IJNS4_1CILi2EEENSA_ILi1EEESC_EEEEENS5_IJNSA_ILi128EEENSA_ILi64EEENSA_ILi32EEEEEENS_10tfloat32_tENS5_IJlSC_lEEESJ_SK_NS4_8TiledMMAINS4_8MMA_AtomIJNS4_23SM100_MMA_TF32_2x1SM_SSISJ_SJ_fLi128ELi64ELNS4_4UMMA5MajorE0ELSP_0ELNSO_7ScaleInE0ELSQ_0EEEEEENS4_6LayoutINS5_IJSC_SC_SC_EEENS5_IJNSA_ILi0EEESV_SV_EEEEENS5_IJNS4_10UnderscoreESY_SY_EEEEENS4_18SM100_TMA_2SM_LOADENS4_14ComposedLayoutINS4_7SwizzleILi3ELi4ELi3EEENS4_18smem_ptr_flag_bitsILi32EEENST_INS5_IJNSA_ILi8EEESH_EEENS5_IJSH_SC_EEEEEEEvNS4_8identityES11_S1B_vS1C_EENS_8epilogue10collective18CollectiveEpilogueINS1E_23Sm100TmaWarpSpecializedILi3ELi2ELi16ELb1ELb0EEEJNS5_IJSG_SG_SH_EEENS5_IJNST_ISG_SC_EENST_INS5_IJNSA_ILi16EEESB_EEENS5_IJSC_SH_EEEEEEEESJ_SK_SJ_SK_NS1E_6fusion15FusionCallbacksIS1I_NS1Q_17LinearCombinationISJ_fSJ_fLNS_15FloatRoundStyleE2EEES1J_S1P_JEEENS4_5SM1004TMEM4LOAD26SM100_TMEM_LOAD_32dp32b16xENS4_13SM90_TMA_LOADENS12_INS13_ILi2ELi4ELi3EEES16_NST_INS5_IJS17_S1L_EEENS5_IJS1L_SC_EEEEEEENS4_39AutoVectorizingCopyWithAssumedAlignmentILi128EEENS4_14SM90_TMA_STOREES25_S27_S27_EEEvvEEEEvNT_6ParamsE,@function
        .size           _ZN7cutlass13device_kernelINS_4gemm6kernel13GemmUniversalIN4cute5tupleIJiiiiEEENS1_10collective13CollectiveMmaINS1_35MainloopSm100TmaUmmaWarpSpecializedILi16ELi2ELi4ENS5_IJNS4_1CILi2EEENSA_ILi1EEESC_EEEEENS5_IJNSA_ILi128EEENSA_ILi64EEENSA_ILi32EEEEEENS_10tfloat32_tENS5_IJlSC_lEEESJ_SK_NS4_8TiledMMAINS4_8MMA_AtomIJNS4_23SM100_MMA_TF32_2x1SM_SSISJ_SJ_fLi128ELi64ELNS4_4UMMA5MajorE0ELSP_0ELNSO_7ScaleInE0ELSQ_0EEEEEENS4_6LayoutINS5_IJSC_SC_SC_EEENS5_IJNSA_ILi0EEESV_SV_EEEEENS5_IJNS4_10UnderscoreESY_SY_EEEEENS4_18SM100_TMA_2SM_LOADENS4_14ComposedLayoutINS4_7SwizzleILi3ELi4ELi3EEENS4_18smem_ptr_flag_bitsILi32EEENST_INS5_IJNSA_ILi8EEESH_EEENS5_IJSH_SC_EEEEEEEvNS4_8identityES11_S1B_vS1C_EENS_8epilogue10collective18CollectiveEpilogueINS1E_23Sm100TmaWarpSpecializedILi3ELi2ELi16ELb1ELb0EEEJNS5_IJSG_SG_SH_EEENS5_IJNST_ISG_SC_EENST_INS5_IJNSA_ILi16EEESB_EEENS5_IJSC_SH_EEEEEEEESJ_SK_SJ_SK_NS1E_6fusion15FusionCallbacksIS1I_NS1Q_17LinearCombinationISJ_fSJ_fLNS_15FloatRoundStyleE2EEES1J_S1P_JEEENS4_5SM1004TMEM4LOAD26SM100_TMEM_LOAD_32dp32b16xENS4_13SM90_TMA_LOADENS12_INS13_ILi2ELi4ELi3EEES16_NST_INS5_IJS17_S1L_EEENS5_IJS1L_SC_EEEEEEENS4_39AutoVectorizingCopyWithAssumedAlignmentILi128EEENS4_14SM90_TMA_STOREES25_S27_S27_EEEvvEEEEvNT_6ParamsE,(.L_x_212 - _ZN7cutlass13device_kernelINS_4gemm6kernel13GemmUniversalIN4cute5tupleIJiiiiEEENS1_10collective13CollectiveMmaINS1_35MainloopSm100TmaUmmaWarpSpecializedILi16ELi2ELi4ENS5_IJNS4_1CILi2EEENSA_ILi1EEESC_EEEEENS5_IJNSA_ILi128EEENSA_ILi64EEENSA_ILi32EEEEEENS_10tfloat32_tENS5_IJlSC_lEEESJ_SK_NS4_8TiledMMAINS4_8MMA_AtomIJNS4_23SM100_MMA_TF32_2x1SM_SSISJ_SJ_fLi128ELi64ELNS4_4UMMA5MajorE0ELSP_0ELNSO_7ScaleInE0ELSQ_0EEEEEENS4_6LayoutINS5_IJSC_SC_SC_EEENS5_IJNSA_ILi0EEESV_SV_EEEEENS5_IJNS4_10UnderscoreESY_SY_EEEEENS4_18SM100_TMA_2SM_LOADENS4_14ComposedLayoutINS4_7SwizzleILi3ELi4ELi3EEENS4_18smem_ptr_flag_bitsILi32EEENST_INS5_IJNSA_ILi8EEESH_EEENS5_IJSH_SC_EEEEEEEvNS4_8identityES11_S1B_vS1C_EENS_8epilogue10collective18CollectiveEpilogueINS1E_23Sm100TmaWarpSpecializedILi3ELi2ELi16ELb1ELb0EEEJNS5_IJSG_SG_SH_EEENS5_IJNST_ISG_SC_EENST_INS5_IJNSA_ILi16EEESB_EEENS5_IJSC_SH_EEEEEEEESJ_SK_SJ_SK_NS1E_6fusion15FusionCallbacksIS1I_NS1Q_17LinearCombinationISJ_fSJ_fLNS_15FloatRoundStyleE2EEES1J_S1P_JEEENS4_5SM1004TMEM4LOAD26SM100_TMEM_LOAD_32dp32b16xENS4_13SM90_TMA_LOADENS12_INS13_ILi2ELi4ELi3EEES16_NST_INS5_IJS17_S1L_EEENS5_IJS1L_SC_EEEEEEENS4_39AutoVectorizingCopyWithAssumedAlignmentILi128EEENS4_14SM90_TMA_STOREES25_S27_S27_EEEvvEEEEvNT_6ParamsE)
        .other          _ZN7cutlass13device_kernelINS_4gemm6kernel13GemmUniversalIN4cute5tupleIJiiiiEEENS1_10collective13CollectiveMmaINS1_35MainloopSm100TmaUmmaWarpSpecializedILi16ELi2ELi4ENS5_IJNS4_1CILi2EEENSA_ILi1EEESC_EEEEENS5_IJNSA_ILi128EEENSA_ILi64EEENSA_ILi32EEEEEENS_10tfloat32_tENS5_IJlSC_lEEESJ_SK_NS4_8TiledMMAINS4_8MMA_AtomIJNS4_23SM100_MMA_TF32_2x1SM_SSISJ_SJ_fLi128ELi64ELNS4_4UMMA5MajorE0ELSP_0ELNSO_7ScaleInE0ELSQ_0EEEEEENS4_6LayoutINS5_IJSC_SC_SC_EEENS5_IJNSA_ILi0EEESV_SV_EEEEENS5_IJNS4_10UnderscoreESY_SY_EEEEENS4_18SM100_TMA_2SM_LOADENS4_14ComposedLayoutINS4_7SwizzleILi3ELi4ELi3EEENS4_18smem_ptr_flag_bitsILi32EEENST_INS5_IJNSA_ILi8EEESH_EEENS5_IJSH_SC_EEEEEEEvNS4_8identityES11_S1B_vS1C_EENS_8epilogue10collective18CollectiveEpilogueINS1E_23Sm100TmaWarpSpecializedILi3ELi2ELi16ELb1ELb0EEEJNS5_IJSG_SG_SH_EEENS5_IJNST_ISG_SC_EENST_INS5_IJNSA_ILi16EEESB_EEENS5_IJSC_SH_EEEEEEEESJ_SK_SJ_SK_NS1E_6fusion15FusionCallbacksIS1I_NS1Q_17LinearCombinationISJ_fSJ_fLNS_15FloatRoundStyleE2EEES1J_S1P_JEEENS4_5SM1004TMEM4LOAD26SM100_TMEM_LOAD_32dp32b16xENS4_13SM90_TMA_LOADENS12_INS13_ILi2ELi4ELi3EEES16_NST_INS5_IJS17_S1L_EEENS5_IJS1L_SC_EEEEEEENS4_39AutoVectorizingCopyWithAssumedAlignmentILi128EEENS4_14SM90_TMA_STOREES25_S27_S27_EEEvvEEEEvNT_6ParamsE,@"STO_CUDA_ENTRY STV_DEFAULT"
_ZN7cutlass13device_kernelINS_4gemm6kernel13GemmUniversalIN4cute5tupleIJiiiiEEENS1_10collective13CollectiveMmaINS1_35MainloopSm100TmaUmmaWarpSpecializedILi16ELi2ELi4ENS5_IJNS4_1CILi2EEENSA_ILi1EEESC_EEEEENS5_IJNSA_ILi128EEENSA_ILi64EEENSA_ILi32EEEEEENS_10tfloat32_tENS5_IJlSC_lEEESJ_SK_NS4_8TiledMMAINS4_8MMA_AtomIJNS4_23SM100_MMA_TF32_2x1SM_SSISJ_SJ_fLi128ELi64ELNS4_4UMMA5MajorE0ELSP_0ELNSO_7ScaleInE0ELSQ_0EEEEEENS4_6LayoutINS5_IJSC_SC_SC_EEENS5_IJNSA_ILi0EEESV_SV_EEEEENS5_IJNS4_10UnderscoreESY_SY_EEEEENS4_18SM100_TMA_2SM_LOADENS4_14ComposedLayoutINS4_7SwizzleILi3ELi4ELi3EEENS4_18smem_ptr_flag_bitsILi32EEENST_INS5_IJNSA_ILi8EEESH_EEENS5_IJSH_SC_EEEEEEEvNS4_8identityES11_S1B_vS1C_EENS_8epilogue10collective18CollectiveEpilogueINS1E_23Sm100TmaWarpSpecializedILi3ELi2ELi16ELb1ELb0EEEJNS5_IJSG_SG_SH_EEENS5_IJNST_ISG_SC_EENST_INS5_IJNSA_ILi16EEESB_EEENS5_IJSC_SH_EEEEEEEESJ_SK_SJ_SK_NS1E_6fusion15FusionCallbacksIS1I_NS1Q_17LinearCombinationISJ_fSJ_fLNS_15FloatRoundStyleE2EEES1J_S1P_JEEENS4_5SM1004TMEM4LOAD26SM100_TMEM_LOAD_32dp32b16xENS4_13SM90_TMA_LOADENS12_INS13_ILi2ELi4ELi3EEES16_NST_INS5_IJS17_S1L_EEENS5_IJS1L_SC_EEEEEEENS4_39AutoVectorizingCopyWithAssumedAlignmentILi128EEENS4_14SM90_TMA_STOREES25_S27_S27_EEEvvEEEEvNT_6ParamsE:
[----:B------:R-:W1:Y:S01]  /*0000*/  LDC R1, c[0x0][0x37c] ;  /* 0x0000df00ff017b82 */ /* 0x000e620000000800 */
[----:B------:R-:W2:Y:S01]  /*0010*/  S2R R69, SR_TID.X ;  /* 0x0000000000457919 */ /* 0x000ea20000002100 */
[----:B------:R-:W3:Y:S06]  /*0020*/  LDCU.64 UR6, c[0x0][0x890] ;  /* 0x00011200ff0677ac */ /* 0x000eec0008000a00 */
[----:B------:R-:W4:Y:S01]  /*0030*/  S2UR UR37, SR_CgaCtaId ;  /* 0x00000000002579c3 */ /* 0x000f220000008800 */
[----:B------:R-:W-:Y:S02]  /*0040*/  PRMT R64, RZ, 0x7610, R64 ;  /* 0x00007610ff407816 */ /* 0x000fe40000000040 */
[----:B------:R-:W-:Y:S01]  /*0050*/  ELECT P1, URZ, PT ;  /* 0x0000000000ff782f */ /* 0x000fe20003820000 */
[----:B------:R-:W1:Y:S01]  /*0060*/  LDCU.64 UR46, c[0x0][0x358] ;  /* 0x00006b00ff2e77ac */ /* 0x000e620008000a00 */
[----:B---3--:R-:W-:-:S04]  /*0070*/  UISETP.NE.U32.AND UP0, UPT, UR6, URZ, UPT ;  /* 0x000000ff0600728c */ /* 0x008fc8000bf05070 */
[----:B------:R-:W-:Y:S02]  /*0080*/  UISETP.NE.AND.EX UP0, UPT, UR7, URZ, UPT, UP0 ;  /* 0x000000ff0700728c */ /* 0x000fe4000bf05300 */
[----:B----4-:R-:W-:Y:S02]  /*0090*/  ULOP3.LUT UR5, UR37, 0x1, URZ, 0xc0, !UPT ;  /* 0x0000000125057892 */ /* 0x010fe4000f8ec0ff */
[----:B------:R-:W-:Y:S01]  /*00a0*/  ULOP3.LUT UR4, UR37, 0x1, URZ, 0x3c, !UPT ;  /* 0x0000000125047892 */ /* 0x000fe2000f8e3cff */
[----:B--2---:R-:W-:-:S05]  /*00b0*/  SHF.R.U32.HI R68, RZ, 0x5, R69 ;  /* 0x00000005ff447819 */ /* 0x004fca0000011645 */
[----:B------:R-:W2:Y:S02]  /*00c0*/  SHFL.IDX PT, R0, R68, RZ, 0x1f ;  /* 0x00001fff44007589 */ /* 0x000ea400000e0000 */
[----:B--2---:R-:W-:Y:S01]  /*00d0*/  R2UR UR10, R0 ;  /* 0x00000000000a72ca */ /* 0x004fe200000e0000 */
[----:B-1----:R-:W-:-:S14]  /*00e0*/  BRA.U UP0, `(.L_x_0) ;  /* 0x00000001002c7547 */ /* 0x002fdc000b800000 */
[----:B------:R-:W1:Y:S02]  /*00f0*/  LDCU.64 UR8, c[0x0][0x888] ;  /* 0x00011100ff0877ac */ /* 0x000e640008000a00 */
[----:B-1----:R-:W-:-:S04]  /*0100*/  UISETP.NE.U32.AND UP0, UPT, UR8, URZ, UPT ;  /* 0x000000ff0800728c */ /* 0x002fc8000bf05070 */
[----:B------:R-:W-:-:S09]  /*0110*/  UISETP.NE.AND.EX UP0, UPT, UR9, URZ, UPT, UP0 ;  /* 0x000000ff0900728c */ /* 0x000fd2000bf05300 */
[----:B------:R-:W-:Y:S05]  /*0120*/  BRA.U !UP0, `(.L_x_1) ;  /* 0x0000000108107547 */ /* 0x000fea000b800000 */
[----:B------:R-:W1:Y:S02]  /*0130*/  LDC.64 R2, c[0x0][0x888] ;  /* 0x00022200ff027b82 */ /* 0x000e640000000a00 */
[----:B-1----:R1:W5:Y:S01]  /*0140*/  LDG.E R35, desc[UR46][R2.64] ;  /* 0x0000002e02237981 */ /* 0x002362000c1e1900 */
[----:B------:R-:W-:Y:S01]  /*0150*/  HFMA2 R64, -RZ, RZ, 0, 5.9604644775390625e-08 ;  /* 0x00000001ff407431 */ /* 0x000fe200000001ff */
[----:B------:R-:W-:Y:S05]  /*0160*/  BRA `(.L_x_0) ;  /* 0x00000000000c7947 */ /* 0x000fea0003800000 */
.L_x_1:
[----:B------:R-:W1:Y:S01]  /*0170*/  LDCU UR8, c[0x0][0x880] ;  /* 0x00011000ff0877ac */ /* 0x000e620008000800 */
[----:B------:R-:W-:Y:S01]  /*0180*/  HFMA2 R64, -RZ, RZ, 0, 5.9604644775390625e-08 ;  /* 0x00000001ff407431 */ /* 0x000fe200000001ff */
[----:B-1----:R-:W-:-:S07]  /*0190*/  MOV R35, UR8 ;  /* 0x0000000800237c02 */ /* 0x002fce0008000f00 */
.L_x_0:
[----:B------:R-:W2:Y:S02]  /*01a0*/  LDCU.64 UR8, c[0x0][0x8b0] ;  /* 0x00011600ff0877ac */ /* 0x000ea40008000a00 */
[----:B--2---:R-:W-:-:S04]  /*01b0*/  UISETP.NE.U32.AND UP0, UPT, UR8, URZ, UPT ;  /* 0x000000ff0800728c */ /* 0x004fc8000bf05070 */
[----:B------:R-:W-:-:S09]  /*01c0*/  UISETP.NE.AND.EX UP0, UPT, UR9, URZ, UPT, UP0 ;  /* 0x000000ff0900728c */ /* 0x000fd2000bf05300 */
[----:B------:R-:W-:Y:S05]  /*01d0*/  BRA.U UP0, `(.L_x_2) ;  /* 0x0000000100247547 */ /* 0x000fea000b800000 */
[----:B------:R-:W2:Y:S02]  /*01e0*/  LDCU.64 UR8, c[0x0][0x8a8] ;  /* 0x00011500ff0877ac */ /* 0x000ea40008000a00 */
[----:B--2---:R-:W-:-:S04]  /*01f0*/  UISETP.NE.U32.AND UP0, UPT, UR8, URZ, UPT ;  /* 0x000000ff0800728c */ /* 0x004fc8000bf05070 */
[----:B------:R-:W-:-:S09]  /*0200*/  UISETP.NE.AND.EX UP0, UPT, UR9, URZ, UPT, UP0 ;  /* 0x000000ff0900728c */ /* 0x000fd2000bf05300 */
[----:B------:R-:W-:Y:S05]  /*0210*/  BRA.U !UP0, `(.L_x_3) ;  /* 0x00000001080c7547 */ /* 0x000fea000b800000 */
[----:B-1----:R-:W1:Y:S02]  /*0220*/  LDC.64 R2, c[0x0][0x8a8] ;  /* 0x00022a00ff027b82 */ /* 0x002e640000000a00 */
[----:B-1----:R2:W5:Y:S01]  /*0230*/  LDG.E R33, desc[UR46][R2.64] ;  /* 0x0000002e02217981 */ /* 0x002562000c1e1900 */
[----:B------:R-:W-:Y:S05]  /*0240*/  BRA `(.L_x_2) ;  /* 0x0000000000087947 */ /* 0x000fea0003800000 */
.L_x_3:
[----:B------:R-:W2:Y:S02]  /*0250*/  LDCU UR8, c[0x0][0x8a0] ;  /* 0x00011400ff0877ac */ /* 0x000ea40008000800 */
[----:B--2---:R-:W-:Y:S02]  /*0260*/  MOV R33, UR8 ;  /* 0x0000000800217c02 */ /* 0x004fe40008000f00 */
.L_x_2:
[----:B------:R-:W-:Y:S01]  /*0270*/  IMAD.U32 R0, RZ, RZ, UR10 ;  /* 0x0000000aff007e24 */ /* 0x000fe2000f8e00ff */
[----:B------:R-:W-:Y:S04]  /*0280*/  BSSY.RECONVERGENT B0, `(.L_x_4) ;  /* 0x000000c000007945 */ /* 0x000fe80003800200 */
[C---:B------:R-:W-:Y:S02]  /*0290*/  ISETP.NE.OR P2, PT, R0.reuse, 0x1, !P1 ;  /* 0x000000010000780c */ /* 0x040fe40004f45670 */
[----:B------:R-:W-:-:S11]  /*02a0*/  ISETP.NE.OR P0, PT, R0, 0x3, !P1 ;  /* 0x000000030000780c */ /* 0x000fd60004f05670 */
[----:B------:R-:W-:Y:S05]  /*02b0*/  @P2 BRA `(.L_x_5) ;  /* 0x0000000000202947 */ /* 0x000fea0003800000 */
[----:B------:R-:W3:Y:S02]  /*02c0*/  LDCU.64 UR8, c[0x0][0x348] ;  /* 0x00006900ff0877ac */ /* 0x000ee40008000a00 */
[----:B---3--:R-:W-:Y:S02]  /*02d0*/  UIADD3 UR12, UP1, UPT, UR8, 0x80, URZ ;  /* 0x00000080080c7890 */ /* 0x008fe4000ff3e0ff */
[----:B------:R-:W-:Y:S02]  /*02e0*/  UIADD3 UR8, UP0, UPT, UR8, 0x180, URZ ;  /* 0x0000018008087890 */ /* 0x000fe4000ff1e0ff */
[----:B------:R-:W-:Y:S02]  /*02f0*/  UIADD3.X UR13, UPT, UPT, URZ, UR9, URZ, UP1, !UPT ;  /* 0x00000009ff0d7290 */ /* 0x000fe40008ffe4ff */
[----:B------:R-:W-:-:S07]  /*0300*/  UIADD3.X UR9, UPT, UPT, URZ, UR9, URZ, UP0, !UPT ;  /* 0x00000009ff097290 */ /* 0x000fce00087fe4ff */
[----:B------:R3:W-:Y:S02]  /*0310*/  UTMACCTL.PF [UR12] ;  /* 0x000000000c0079b9 */ /* 0x0007e40008040000 */
[----:B------:R3:W-:Y:S02]  /*0320*/  UTMACCTL.PF [UR8] ;  /* 0x00000000080079b9 */ /* 0x0007e40008040000 */
[----:B---3--:R-:W-:Y:S01]  /*0330*/  NOP ;  /* 0x0000000000007918 */ /* 0x008fe20000000000 */
.L_x_5:
[----:B------:R-:W-:Y:S05]  /*0340*/  BSYNC.RECONVERGENT B0 ;  /* 0x0000000000007941 */ /* 0x000fea0003800200 */
.L_x_4:
[----:B------:R-:W-:Y:S04]  /*0350*/  BSSY.RECONVERGENT B0, `(.L_x_6) ;  /* 0x000000a000007945 */ /* 0x000fe80003800200 */
        /* <DEDUP_REMOVED lines=9> */
.L_x_7:
[----:B------:R-:W-:Y:S05]  /*03f0*/  BSYNC.RECONVERGENT B0 ;  /* 0x0000000000007941 */ /* 0x000fea0003800200 */
.L_x_6:
[----:B------:R-:W3:Y:S01]  /*0400*/  LDCU.64 UR8, c[0x0][0x888] ;  /* 0x00011100ff0877ac */ /* 0x000ee20008000a00 */
[----:B------:R-:W-:Y:S02]  /*0410*/  UISETP.EQ.U32.AND UP1, UPT, UR6, URZ, UPT ;  /* 0x000000ff0600728c */ /* 0x000fe4000bf22070 */
[----:B------:R-:W-:Y:S02]  /*0420*/  UPLOP3.LUT UP5, UPT, UPT, UPT, UPT, 0x80, 0x8 ;  /* 0x000000000008789c */ /* 0x000fe40003faf070 */
[----:B---3--:R-:W-:-:S04]  /*0430*/  UISETP.NE.U32.AND UP0, UPT, UR8, URZ, UPT ;  /* 0x000000ff0800728c */ /* 0x008fc8000bf05070 */
[----:B------:R-:W-:-:S04]  /*0440*/  UISETP.NE.AND.EX UP0, UPT, UR9, URZ, UPT, UP0 ;  /* 0x000000ff0900728c */ /* 0x000fc8000bf05300 */
[----:B------:R-:W-:-:S04]  /*0450*/  UISETP.EQ.OR.EX UP2, UPT, UR7, URZ, !UP0, UP1 ;  /* 0x000000ff0700728c */ /* 0x000fc8000c742710 */
[----:B------:R-:W-:-:S05]  /*0460*/  UP2UR UR53, UPR, URZ, 0x4 ;  /* 0x00000004ff357883 */ /* 0x000fca0008000000 */
[----:B------:R-:W-:Y:S07]  /*0470*/  BRA.U !UP2, `(.L_x_8) ;  /* 0x000000010a207547 */ /* 0x000fee000b800000 */
[----:B------:R-:W-:Y:S01]  /*0480*/  UISETP.NE.U32.AND UP2, UPT, UR6, URZ, UPT ;  /* 0x000000ff0600728c */ /* 0x000fe2000bf45070 */
[----:B-----5:R-:W-:Y:S01]  /*0490*/  FSETP.NEU.AND P0, PT, R35, RZ, PT ;  /* 0x000000ff2300720b */ /* 0x020fe20003f0d000 */
[----:B------:R-:W-:Y:S02]  /*04a0*/  USEL UR6, URZ, 0xffffffff, UP0 ;  /* 0xffffffffff067887 */ /* 0x000fe40008000000 */
[----:B------:R-:W-:-:S10]  /*04b0*/  UISETP.NE.AND.EX UP2, UPT, UR7, URZ, UPT, UP2 ;  /* 0x000000ff0700728c */ /* 0x000fd4000bf45320 */
[----:B------:R-:W-:Y:S01]  /*04c0*/  VOTEU.ANY UP1, P0 ;  /* 0x0000000000ff7886 */ /* 0x000fe20000020100 */
[----:B------:R-:W-:-:S04]  /*04d0*/  @!UP2 USEL UR6, URZ, 0xffffffff, UP1 ;  /* 0xffffffffff06a887 */ /* 0x000fc80008800000 */
[----:B------:R-:W-:-:S04]  /*04e0*/  ULOP3.LUT UR6, UR6, 0x1, URZ, 0xc0, !UPT ;  /* 0x0000000106067892 */ /* 0x000fc8000f8ec0ff */
[----:B------:R-:W-:-:S11]  /*04f0*/  UISETP.NE.U32.AND UP5, UPT, UR6, 0x1, UPT ;  /* 0x000000010600788c */ /* 0x000fd6000bfa5070 */
.L_x_8:
[----:B------:R-:W3:Y:S01]  /*0500*/  SHFL.IDX PT, R0, R68, RZ, 0x1f ;  /* 0x00001fff44007589 */ /* 0x000ee200000e0000 */
[----:B------:R-:W-:-:S04]  /*0510*/  UISETP.NE.AND UP1, UPT, UR10, 0x2, UPT ;  /* 0x000000020a00788c */ /* 0x000fc8000bf25270 */
[----:B------:R-:W-:Y:S02]  /*0520*/  UISETP.EQ.AND UP2, UPT, UR5, URZ, !UP1 ;  /* 0x000000ff0500728c */ /* 0x000fe4000cf42270 */
[----:B------:R-:W-:-:S04]  /*0530*/  USEL UR6, URZ, 0x1, UP1 ;  /* 0x00000001ff067887 */ /* 0x000fc80008800000 */
[----:B------:R-:W-:Y:S02]  /*0540*/  PLOP3.LUT P5, PT, P1, PT, UP2, 0x80, 0x8 ;  /* 0x000000000008781c */ /* 0x000fe40000faf028 */
[----:B---3--:R-:W-:-:S13]  /*0550*/  ISETP.NE.AND P0, PT, R0, RZ, PT ;  /* 0x000000ff0000720c */ /* 0x008fda0003f05270 */
[----:B------:R-:W-:Y:S05]  /*0560*/  @P0 BRA `(.L_x_9) ;  /* 0x0000000000b00947 */ /* 0x000fea0003800000 */
[----:B------:R-:W-:Y:S01]  /*0570*/  ELECT P0, URZ, PT ;  /* 0x0000000000ff782f */ /* 0x000fe20003800000 */
[----:B------:R-:W-:-:S12]  /*0580*/  BSSY.RECONVERGENT B0, `(.L_x_9) ;  /* 0x000002a000007945 */ /* 0x000fd80003800200 */
[----:B------:R-:W-:Y:S05]  /*0590*/  @!P0 BRA `(.L_x_10) ;  /* 0x0000000000a08947 */ /* 0x000fea0003800000 */
[----:B------:R-:W-:Y:S01]  /*05a0*/  UMOV UR8, 0x400 ;  /* 0x0000040000087882 */ /* 0x000fe20000000000 */
[----:B------:R-:W-:Y:S01]  /*05b0*/  UMOV UR7, 0x1 ;  /* 0x0000000100077882 */ /* 0x000fe20000000000 */
[----:B------:R-:W-:Y:S02]  /*05c0*/  ULEA UR8, UR37, UR8, 0x18 ;  /* 0x0000000825087291 */ /* 0x000fe4000f8ec0ff */
[----:B------:R-:W-:-:S04]  /*05d0*/  UIADD3 UR12, UPT, UPT, -UR7, 0x100000, URZ ;  /* 0x00100000070c7890 */ /* 0x000fc8000fffe1ff */
[----:B------:R-:W-:Y:S02]  /*05e0*/  USHF.L.U32 UR13, UR12, 0xb, URZ ;  /* 0x0000000b0c0d7899 */ /* 0x000fe400080006ff */
[----:B------:R-:W-:Y:S01]  /*05f0*/  USHF.L.U32 UR12, UR12, 0x1, URZ ;  /* 0x000000010c0c7899 */ /* 0x000fe200080006ff */
[----:B------:R-:W3:Y:S11]  /*0600*/  FENCE.VIEW.ASYNC.S ;  /* 0x00000000000073c6 */ /* 0x000ef60000000000 */
[----:B---3--:R3:W4:Y:S01]  /*0610*/  SYNCS.EXCH.64 URZ, [UR8], UR12 ;  /* 0x0000000c08ff75b2 */ /* 0x0087220008000100 */
[----:B------:R3:W1:Y:S01]  /*0620*/  SYNCS.EXCH.64 URZ, [UR8+0x80], UR12 ;  /* 0x0000800c08ff75b2 */ /* 0x0006620008000100 */
        /* <DEDUP_REMOVED lines=29> */
[----:B------:R3:W1:Y:S02]  /*0800*/  SYNCS.EXCH.64 URZ, [UR8+0xf8], UR12 ;  /* 0x0000f80c08ff75b2 */ /* 0x0006640008000100 */
[----:B---34-:R-:W-:Y:S01]  /*0810*/  NOP ;  /* 0x0000000000007918 */ /* 0x018fe20000000000 */
.L_x_10:
[----:B------:R-:W-:Y:S05]  /*0820*/  BSYNC.RECONVERGENT B0 ;  /* 0x0000000000007941 */ /* 0x000fea0003800200 */
.L_x_9:
[----:B------:R-:W3:Y:S01]  /*0830*/  SHFL.IDX PT, R0, R68, RZ, 0x1f ;  /* 0x00001fff44007589 */ /* 0x000ee200000e0000 */
[----:B------:R-:W-:Y:S01]  /*0840*/  NOP ;  /* 0x0000000000007918 */ /* 0x000fe20000000000 */
[----:B---3--:R-:W-:-:S13]  /*0850*/  ISETP.NE.AND P0, PT, R0, 0x1, PT ;  /* 0x000000010000780c */ /* 0x008fda0003f05270 */
[----:B------:R-:W-:Y:S05]  /*0860*/  @P0 BRA `(.L_x_11) ;  /* 0x00000000004c0947 */ /* 0x000fea0003800000 */
[----:B------:R-:W-:Y:S01]  /*0870*/  UMOV UR9, 0x400 ;  /* 0x0000040000097882 */ /* 0x000fe20000000000 */
[----:B------:R-:W-:Y:S01]  /*0880*/  UMOV UR8, 0x20 ;  /* 0x0000002000087882 */ /* 0x000fe20000000000 */
[----:B------:R-:W-:Y:S01]  /*0890*/  UMOV UR7, 0x80 ;  /* 0x0000008000077882 */ /* 0x000fe20000000000 */
[----:B------:R-:W-:Y:S02]  /*08a0*/  ULEA UR9, UR37, UR9, 0x18 ;  /* 0x0000000925097291 */ /* 0x000fe4000f8ec0ff */
[----:B------:R-:W-:-:S04]  /*08b0*/  UIADD3 UR12, UPT, UPT, -UR8, 0x100000, URZ ;  /* 0x00100000080c7890 */ /* 0x000fc8000fffe1ff */
[----:B------:R-:W-:Y:S02]  /*08c0*/  USHF.L.U32 UR13, UR12, 0xb, URZ ;  /* 0x0000000b0c0d7899 */ /* 0x000fe400080006ff */
[----:B------:R-:W-:Y:S02]  /*08d0*/  USHF.L.U32 UR12, UR12, 0x1, URZ ;  /* 0x000000010c0c7899 */ /* 0x000fe400080006ff */
[----:B------:R-:W-:-:S04]  /*08e0*/  UIADD3 UR14, UPT, UPT, -UR7, 0x100000, URZ ;  /* 0x00100000070e7890 */ /* 0x000fc8000fffe1ff */
[----:B------:R-:W-:Y:S02]  /*08f0*/  USHF.L.U32 UR15, UR14, 0xb, URZ ;  /* 0x0000000b0e0f7899 */ /* 0x000fe400080006ff */
[----:B------:R-:W-:Y:S01]  /*0900*/  USHF.L.U32 UR14, UR14, 0x1, URZ ;  /* 0x000000010e0e7899 */ /* 0x000fe200080006ff */
[----:B------:R-:W-:Y:S01]  /*0910*/  ELECT P0, URZ, PT ;  /* 0x0000000000ff782f */ /* 0x000fe20003800000 */
[----:B------:R-:W3:Y:S02]  /*0920*/  FENCE.VIEW.ASYNC.S ;  /* 0x00000000000073c6 */ /* 0x000ee40000000000 */
[----:B---3--:R3:W4:Y:S08]  /*0930*/  SYNCS.EXCH.64 URZ, [UR9+0x100], UR12 ;  /* 0x0001000c09ff75b2 */ /* 0x0087300008000100 */
[----:B------:R3:W1:Y:S01]  /*0940*/  SYNCS.EXCH.64 URZ, [UR9+0x118], UR14 ;  /* 0x0001180e09ff75b2 */ /* 0x0006620008000100 */
[----:B------:R3:W1:Y:S01]  /*0950*/  SYNCS.EXCH.64 URZ, [UR9+0x108], UR12 ;  /* 0x0001080c09ff75b2 */ /* 0x0006620008000100 */
[----:B------:R3:W1:Y:S01]  /*0960*/  SYNCS.EXCH.64 URZ, [UR9+0x120], UR14 ;  /* 0x0001200e09ff75b2 */ /* 0x0006620008000100 */
[----:B------:R3:W1:Y:S01]  /*0970*/  SYNCS.EXCH.64 URZ, [UR9+0x110], UR12 ;  /* 0x0001100c09ff75b2 */ /* 0x0006620008000100 */
[----:B------:R3:W1:Y:S01]  /*0980*/  SYNCS.EXCH.64 URZ, [UR9+0x128], UR14 ;  /* 0x0001280e09ff75b2 */ /* 0x0006620008000100 */
[----:B------:R-:W-:Y:S01]  /*0990*/  NOP ;  /* 0x0000000000007918 */ /* 0x000fe20000000000 */
.L_x_11:
[----:B------:R-:W2:Y:S01]  /*09a0*/  SHFL.IDX PT, R0, R68, RZ, 0x1f ;  /* 0x00001fff44007589 */ /* 0x000ea200000e0000 */
[----:B------:R-:W-:Y:S01]  /*09b0*/  NOP ;  /* 0x0000000000007918 */ /* 0x000fe20000000000 */
[----:B--2---:R-:W-:-:S13]  /*09c0*/  ISETP.NE.AND P0, PT, R0, 0x3, PT ;  /* 0x000000030000780c */ /* 0x004fda0003f05270 */
[----:B------:R-:W-:Y:S05]  /*09d0*/  @P0 BRA `(.L_x_12) ;  /* 0x00000000002c0947 */ /* 0x000fea0003800000 */
[----:B------:R-:W-:Y:S01]  /*09e0*/  UMOV UR8, 0x400 ;  /* 0x0000040000087882 */ /* 0x000fe20000000000 */
[----:B------:R-:W-:Y:S01]  /*09f0*/  UMOV UR7, 0x20 ;  /* 0x0000002000077882 */ /* 0x000fe20000000000 */
[----:B------:R-:W-:Y:S02]  /*0a00*/  ULEA UR8, UR37, UR8, 0x18 ;  /* 0x0000000825087291 */ /* 0x000fe4000f8ec0ff */
[----:B---3--:R-:W-:-:S04]  /*0a10*/  UIADD3 UR12, UPT, UPT, -UR7, 0x100000, URZ ;  /* 0x00100000070c7890 */ /* 0x008fc8000fffe1ff */
[----:B------:R-:W-:Y:S02]  /*0a20*/  USHF.L.U32 UR13, UR12, 0xb, URZ ;  /* 0x0000000b0c0d7899 */ /* 0x000fe400080006ff */
[----:B------:R-:W-:Y:S01]  /*0a30*/  USHF.L.U32 UR12, UR12, 0x1, URZ ;  /* 0x000000010c0c7899 */ /* 0x000fe200080006ff */
[----:B------:R-:W-:Y:S01]  /*0a40*/  ELECT P0, URZ, PT ;  /* 0x0000000000ff782f */ /* 0x000fe20003800000 */
[----:B------:R-:W2:Y:S10]  /*0a50*/  FENCE.VIEW.ASYNC.S ;  /* 0x00000000000073c6 */ /* 0x000eb40000000000 */
[----:B--2---:R2:W3:Y:S01]  /*0a60*/  SYNCS.EXCH.64 URZ, [UR8+0x130], UR12 ;  /* 0x0001300c08ff75b2 */ /* 0x0044e20008000100 */
[----:B------:R2:W1:Y:S01]  /*0a70*/  SYNCS.EXCH.64 URZ, [UR8+0x138], UR12 ;  /* 0x0001380c08ff75b2 */ /* 0x0004620008000100 */
[----:B------:R-:W-:Y:S01]  /*0a80*/  NOP ;  /* 0x0000000000007918 */ /* 0x000fe20000000000 */
.L_x_12:
[----:B------:R-:W4:Y:S01]  /*0a90*/  SHFL.IDX PT, R0, R68, RZ, 0x1f ;  /* 0x00001fff44007589 */ /* 0x000f2200000e0000 */
[----:B------:R-:W-:Y:S01]  /*0aa0*/  NOP ;  /* 0x0000000000007918 */ /* 0x000fe20000000000 */
[----:B----4-:R-:W-:-:S13]  /*0ab0*/  ISETP.NE.AND P0, PT, R0, 0x4, PT ;  /* 0x000000040000780c */ /* 0x010fda0003f05270 */
[----:B------:R-:W-:Y:S05]  /*0ac0*/  @P0 BRA `(.L_x_13) ;  /* 0x0000000000480947 */ /* 0x000fea0003800000 */
[----:B---3--:R-:W-:Y:S01]  /*0ad0*/  UMOV UR9, 0x1e0 ;  /* 0x000001e000097882 */ /* 0x008fe20000000000 */
[----:B--2---:R-:W-:Y:S01]  /*0ae0*/  UMOV UR8, 0x400 ;  /* 0x0000040000087882 */ /* 0x004fe20000000000 */
[----:B------:R-:W-:Y:S01]  /*0af0*/  USEL UR9, UR9, 0x1a0, UP5 ;  /* 0x000001a009097887 */ /* 0x000fe2000a800000 */
        /* <DEDUP_REMOVED lines=9> */
[----:B------:R-:W2:Y:S02]  /*0b90*/  FENCE.VIEW.ASYNC.S ;  /* 0x00000000000073c6 */ /* 0x000ea40000000000 */
[----:B--2---:R4:W2:Y:S08]  /*0ba0*/  SYNCS.EXCH.64 URZ, [UR8+0x140], UR12 ;  /* 0x0001400c08ff75b2 */ /* 0x0048b00008000100 */
[----:B------:R4:W3:Y:S01]  /*0bb0*/  SYNCS.EXCH.64 URZ, [UR8+0x150], UR14 ;  /* 0x0001500e08ff75b2 */ /* 0x0008e20008000100 */
[----:B------:R4:W1:Y:S01]  /*0bc0*/  SYNCS.EXCH.64 URZ, [UR8+0x148], UR12 ;  /* 0x0001480c08ff75b2 */ /* 0x0008620008000100 */
[----:B------:R4:W1:Y:S02]  /*0bd0*/  SYNCS.EXCH.64 URZ, [UR8+0x158], UR14 ;  /* 0x0001580e08ff75b2 */ /* 0x0008640008000100 */
[----:B----4-:R-:W-:Y:S01]  /*0be0*/  NOP ;  /* 0x0000000000007918 */ /* 0x010fe20000000000 */
.L_x_13:
[----:B------:R-:W4:Y:S01]  /*0bf0*/  SHFL.IDX PT, R0, R68, RZ, 0x1f ;  /* 0x00001fff44007589 */ /* 0x000f2200000e0000 */
[----:B------:R-:W-:Y:S01]  /*0c00*/  NOP ;  /* 0x0000000000007918 */ /* 0x000fe20000000000 */
[----:B----4-:R-:W-:-:S13]  /*0c10*/  ISETP.NE.AND P0, PT, R0, 0x5, PT ;  /* 0x000000050000780c */ /* 0x010fda0003f05270 */
[----:B------:R-:W-:Y:S05]  /*0c20*/  @P0 BRA `(.L_x_14) ;  /* 0x0000000000540947 */ /* 0x000fea0003800000 */
[----:B---3--:R-:W-:Y:S01]  /*0c30*/  UMOV UR9, 0x400 ;  /* 0x0000040000097882 */ /* 0x008fe20000000000 */
[----:B--2---:R-:W-:Y:S01]  /*0c40*/  UMOV UR8, 0x1 ;  /* 0x0000000100087882 */ /* 0x004fe20000000000 */
        /* <DEDUP_REMOVED lines=13> */
[----:B------:R4:W1:Y:S01]  /*0d20*/  SYNCS.EXCH.64 URZ, [UR9+0x188], UR14 ;  /* 0x0001880e09ff75b2 */ /* 0x0008620008000100 */
[----:B------:R4:W1:Y:S01]  /*0d30*/  SYNCS.EXCH.64 URZ, [UR9+0x170], UR12 ;  /* 0x0001700c09ff75b2 */ /* 0x0008620008000100 */
[----:B------:R4:W1:Y:S01]  /*0d40*/  SYNCS.EXCH.64 URZ, [UR9+0x190], UR14 ;  /* 0x0001900e09ff75b2 */ /* 0x0008620008000100 */
[----:B------:R4:W1:Y:S01]  /*0d50*/  SYNCS.EXCH.64 URZ, [UR9+0x178], UR12 ;  /* 0x0001780c09ff75b2 */ /* 0x0008620008000100 */
[----:B------:R4:W1:Y:S02]  /*0d60*/  SYNCS.EXCH.64 URZ, [UR9+0x198], UR14 ;  /* 0x0001980e09ff75b2 */ /* 0x0008640008000100 */
[----:B----4-:R-:W-:Y:S01]  /*0d70*/  NOP ;  /* 0x0000000000007918 */ /* 0x010fe20000000000 */
.L_x_14:
[----:B------:R-:W4:Y:S01]  /*0d80*/  SHFL.IDX PT, R0, R68, RZ, 0x1f ;  /* 0x00001fff44007589 */ /* 0x000f2200000e0000 */
[----:B------:R-:W-:Y:S01]  /*0d90*/  ISETP.NE.OR P1, PT, RZ, UR10, !P1 ;  /* 0x0000000aff007c0c */ /* 0x000fe2000cf25670 */
[----:B------:R-:W-:Y:S01]  /*0da0*/  NOP ;  /* 0x0000000000007918 */ /* 0x000fe20000000000 */
[----:B----4-:R-:W-:-:S13]  /*0db0*/  ISETP.NE.AND P0, PT, R0, 0x3, PT ;  /* 0x000000030000780c */ /* 0x010fda0003f05270 */
[----:B------:R-:W-:Y:S05]  /*0dc0*/  @P0 BRA `(.L_x_15) ;  /* 0x0000000000340947 */ /* 0x000fea0003800000 */
[----:B--2---:R-:W-:Y:S01]  /*0dd0*/  UMOV UR8, 0x400 ;  /* 0x0000040000087882 */ /* 0x004fe20000000000 */
[----:B------:R-:W-:Y:S01]  /*0de0*/  UMOV UR7, 0x20 ;  /* 0x0000002000077882 */ /* 0x000fe20000000000 */
[----:B------:R-:W-:Y:S02]  /*0df0*/  ULEA UR8, UR37, UR8, 0x18 ;  /* 0x0000000825087291 */ /* 0x000fe4000f8ec0ff */
[----:B---3--:R-:W-:-:S04]  /*0e00*/  UIADD3 UR12, UPT, UPT, -UR7, 0x100000, URZ ;  /* 0x00100000070c7890 */ /* 0x008fc8000fffe1ff */
[----:B------:R-:W-:Y:S02]  /*0e10*/  USHF.L.U32 UR13, UR12, 0xb, URZ ;  /* 0x0000000b0c0d7899 */ /* 0x000fe400080006ff */
[----:B------:R-:W-:Y:S01]  /*0e20*/  USHF.L.U32 UR12, UR12, 0x1, URZ ;  /* 0x000000010c0c7899 */ /* 0x000fe200080006ff */
[----:B------:R-:W-:Y:S01]  /*0e30*/  ELECT P0, URZ, PT ;  /* 0x0000000000ff782f */ /* 0x000fe20003800000 */
[----:B------:R-:W2:Y:S10]  /*0e40*/  FENCE.VIEW.ASYNC.S ;  /* 0x00000000000073c6 */ /* 0x000eb40000000000 */
[----:B--2---:R4:W2:Y:S01]  /*0e50*/  SYNCS.EXCH.64 URZ, [UR8+0x1a0], UR12 ;  /* 0x0001a00c08ff75b2 */ /* 0x0048a20008000100 */
[----:B------:R4:W3:Y:S01]  /*0e60*/  SYNCS.EXCH.64 URZ, [UR8+0x1b0], UR12 ;  /* 0x0001b00c08ff75b2 */ /* 0x0008e20008000100 */
[----:B------:R4:W1:Y:S01]  /*0e70*/  SYNCS.EXCH.64 URZ, [UR8+0x1a8], UR12 ;  /* 0x0001a80c08ff75b2 */ /* 0x0008620008000100 */
[----:B------:R4:W1:Y:S02]  /*0e80*/  SYNCS.EXCH.64 URZ, [UR8+0x1b8], UR12 ;  /* 0x0001b80c08ff75b2 */ /* 0x0008640008000100 */
[----:B----4-:R-:W-:Y:S01]  /*0e90*/  NOP ;  /* 0x0000000000007918 */ /* 0x010fe20000000000 */
.L_x_15:
[----:B------:R-:W-:Y:S01]  /*0ea0*/  VOTEU.ALL UP1, P1 ;  /* 0x0000000000ff7886 */ /* 0x000fe20000820000 */
[----:B--2---:R-:W2:Y:S01]  /*0eb0*/  LDCU UR8, c[0x0][0x36c] ;  /* 0x00006d80ff0877ac */ /* 0x004ea20008000800 */
[----:B------:R-:W-:Y:S01]  /*0ec0*/  NOP ;  /* 0x0000000000007918 */ /* 0x000fe20000000000 */
[----:B------:R-:W-:Y:S01]  /*0ed0*/  LOP3.LUT R10, R69, 0x1f, RZ, 0xc0, !PT ;  /* 0x0000001f450a7812 */ /* 0x000fe200078ec0ff */
[----:B---3--:R-:W-:Y:S01]  /*0ee0*/  UMOV UR12, 0x20 ;  /* 0x00000020000c7882 */ /* 0x008fe20000000000 */
[----:B------:R-:W-:Y:S01]  /*0ef0*/  @!UP1 UMOV UR7, 0x400 ;  /* 0x0000040000079882 */ /* 0x000fe20000000000 */
[----:B------:R-:W-:-:S04]  /*0f00*/  @!UP1 UIADD3 UR12, UPT, UPT, -UR12, 0x100000, URZ ;  /* 0x001000000c0c9890 */ /* 0x000fc8000fffe1ff */
[----:B------:R-:W-:Y:S02]  /*0f10*/  @!UP1 USHF.L.U32 UR13, UR12, 0xb, URZ ;  /* 0x0000000b0c0d9899 */ /* 0x000fe400080006ff */
[----:B------:R-:W-:Y:S02]  /*0f20*/  @!UP1 USHF.L.U32 UR12, UR12, 0x1, URZ ;  /* 0x000000010c0c9899 */ /* 0x000fe400080006ff */
[----:B------:R-:W-:Y:S01]  /*0f30*/  @!UP1 ULEA UR7, UR37, UR7, 0x18 ;  /* 0x0000000725079291 */ /* 0x000fe2000f8ec0ff */
[----:B------:R-:W-:Y:S01]  /*0f40*/  VOTEU.ALL UP1, P1 ;  /* 0x0000000000ff7886 */ /* 0x000fe20000820000 */
[----:B------:R-:W-:Y:S01]  /*0f50*/  UISETP.NE.AND UP4, UPT, UR10, URZ, UPT ;  /* 0x000000ff0a00728c */ /* 0x000fe2000bf85270 */
[----:B------:R-:W3:Y:S09]  /*0f60*/  FENCE.VIEW.ASYNC.S ;  /* 0x00000000000073c6 */ /* 0x000ef20000000000 */
[----:B---3--:R3:W4:Y:S01]  /*0f70*/  @!UP1 SYNCS.EXCH.64 URZ, [UR7+0x1c0], UR12 ;  /* 0x0001c00c07ff95b2 */ /* 0x0087220008000100 */
[----:B--2---:R-:W-:-:S09]  /*0f80*/  UISETP.EQ.U32.AND UP1, UPT, UR8, 0x1, UPT ;  /* 0x000000010800788c */ /* 0x004fd2000bf22070 */
[----:B------:R-:W-:Y:S05]  /*0f90*/  BRA.U !UP1, `(.L_x_16) ;  /* 0x0000000109087547 */ /* 0x000fea000b800000 */
[----:B-1--4-:R-:W-:Y:S01]  /*0fa0*/  UCGABAR_ARV ;  /* 0x00000000000079c7 */ /* 0x012fe20008000000 */
[----:B------:R-:W-:Y:S05]  /*0fb0*/  BRA `(.L_x_17) ;  /* 0x0000000000047947 */ /* 0x000fea0003800000 */
.L_x_16:
[----:B-1--4-:R-:W-:Y:S01]  /*0fc0*/  NOP ;  /* 0x0000000000007918 */ /* 0x012fe20000000000 */
.L_x_17:
[----:B------:R-:W1:Y:S01]  /*0fd0*/  S2R R15, SR_CTAID.Y ;  /* 0x00000000000f7919 */ /* 0x000e620000002600 */
[----:B------:R-:W-:-:S05]  /*0fe0*/  CS2R.32 R63, SR_CgaSize ;  /* 0x00000000003f7805 */ /* 0x000fca0000008a00 */
[----:B------:R-:W-:-:S05]  /*0ff0*/  IMAD R63, R63, -0xa0, RZ ;  /* 0xffffff603f3f7824 */ /* 0x000fca00078e02ff */
[----:B---3--:R-:W-:-:S14]  /*1000*/  R2UR UR7, R63 ;  /* 0x000000003f0772ca */ /* 0x008fdc00000e0000 */
[----:B------:R-:W2:Y:S01]  /*1010*/  LDCU UR7, c[0x0][UR7+0x2b4] ;  /* 0x00005680070777ac */ /* 0x000ea20008000800 */
[----:B------:R-:W-:-:S05]  /*1020*/  CS2R.32 R0, SR_CgaSize ;  /* 0x0000000000007805 */ /* 0x000fca0000008a00 */
[----:B------:R-:W-:-:S06]  /*1030*/  IMAD R0, R0, -0xa0, RZ ;  /* 0xffffff6000007824 */ /* 0x000fcc00078e02ff */
[----:B------:R-:W3:Y:S01]  /*1040*/  LDC R0, c[0x0][R0+0x2a4] ;  /* 0x0000a90000007b82 */ /* 0x000ee20000000800 */
[----:B------:R-:W-:Y:S01]  /*1050*/  PRMT R8, RZ, 0x7610, R8 ;  /* 0x00007610ff087816 */ /* 0x000fe20000000008 */
[----:B------:R-:W4:Y:S01]  /*1060*/  S2R R9, SR_CTAID.X ;  /* 0x0000000000097919 */ /* 0x000f220000002500 */
[----:B------:R-:W-:-:S05]  /*1070*/  CS2R.32 R63, SR_CgaSize ;  /* 0x00000000003f7805 */ /* 0x000fca0000008a00 */
[----:B------:R-:W-:-:S05]  /*1080*/  IMAD R63, R63, -0xa0, RZ ;  /* 0xffffff603f3f7824 */ /* 0x000fca00078e02ff */
[----:B------:R-:W-:-:S14]  /*1090*/  R2UR UR8, R63 ;  /* 0x000000003f0872ca */ /* 0x000fdc00000e0000 */
[----:B------:R-:W3:Y:S01]  /*10a0*/  LDCU UR8, c[0x0][UR8+0x2b0] ;  /* 0x00005600080877ac */ /* 0x000ee20008000800 */
[----:B------:R-:W-:Y:S01]  /*10b0*/  UISETP.NE.AND UP2, UPT, UR10, 0x2, UPT ;  /* 0x000000020a00788c */ /* 0x000fe2000bf45270 */
[----:B------:R-:W2:Y:S01]  /*10c0*/  LDC R11, c[0x0][0xb24] ;  /* 0x0002c900ff0b7b82 */ /* 0x000ea20000000800 */
[----:B------:R-:W-:-:S05]  /*10d0*/  CS2R.32 R2, SR_CgaSize ;  /* 0x0000000000027805 */ /* 0x000fca0000008a00 */
[----:B------:R-:W-:-:S06]  /*10e0*/  IMAD R2, R2, -0xa0, RZ ;  /* 0xffffff6002027824 */ /* 0x000fcc00078e02ff */
[----:B------:R-:W3:Y:S08]  /*10f0*/  LDC R2, c[0x0][R2+0x2a0] ;  /* 0x0000a80002027b82 */ /* 0x000ef00000000800 */
[----:B------:R-:W3:Y:S01]  /*1100*/  LDC R26, c[0x0][0xb24] ;  /* 0x0002c900ff1a7b82 */ /* 0x000ee20000000800 */
[----:B-1----:R-:W-:-:S07]  /*1110*/  I2FP.F32.U32 R62, R15 ;  /* 0x0000000f003e7245 */ /* 0x002fce0000201000 */
[----:B------:R-:W1:Y:S01]  /*1120*/  S2UR UR36, SR_CTAID.Z ;  /* 0x00000000002479c3 */ /* 0x000e620000002700 */
[----:B--2---:R-:W-:Y:S01]  /*1130*/  ISETP.GE.AND P0, PT, R11, 0x1, PT ;  /* 0x000000010b00780c */ /* 0x004fe20003f06270 */
[----:B----4-:R-:W-:Y:S01]  /*1140*/  IMAD.MOV.U32 R14, RZ, RZ, R9 ;  /* 0x000000ffff0e7224 */ /* 0x010fe200078e0009 */
[----:B------:R-:W-:Y:S01]  /*1150*/  I2FP.F32.U32 R63, R9 ;  /* 0x00000009003f7245 */ /* 0x000fe20000201000 */
[----:B------:R-:W-:Y:S01]  /*1160*/  FMUL R62, R62, UR7 ;  /* 0x000000073e3e7c20 */ /* 0x000fe20008400000 */
[----:B------:R-:W2:Y:S03]  /*1170*/  LDCU UR7, c[0x0][0xb30] ;  /* 0x00016600ff0777ac */ /* 0x000ea60008000800 */
[----:B---3--:R-:W-:Y:S02]  /*1180*/  FMUL R63, R63, UR8 ;  /* 0x000000083f3f7c20 */ /* 0x008fe40008400000 */
[----:B------:R-:W3:Y:S08]  /*1190*/  F2I.U32.TRUNC.NTZ R62, R62 ;  /* 0x0000003e003e7305 */ /* 0x000ef0000020f000 */
[----:B------:R-:W4:Y:S01]  /*11a0*/  F2I.U32.TRUNC.NTZ R63, R63 ;  /* 0x0000003f003f7305 */ /* 0x000f22000020f000 */
[----:B--2---:R-:W-:Y:S01]  /*11b0*/  UISETP.NE.AND UP3, UPT, UR7, 0x1, UPT ;  /* 0x000000010700788c */ /* 0x004fe2000bf65270 */
[----:B---3--:R-:W-:-:S05]  /*11c0*/  IADD3 R62, PT, PT, -R62, RZ, RZ ;  /* 0x000000ff3e3e7210 */ /* 0x008fca0007ffe1ff */
[----:B------:R-:W-:Y:S01]  /*11d0*/  IMAD R62, R0, R62, R15 ;  /* 0x0000003e003e7224 */ /* 0x000fe200078e020f */
[----:B------:R-:W-:Y:S01]  /*11e0*/  PRMT R0, RZ, 0x7610, R0 ;  /* 0x00007610ff007816 */ /* 0x000fe20000000000 */
[----:B----4-:R-:W-:-:S04]  /*11f0*/  IMAD.MOV R63, RZ, RZ, -R63 ;  /* 0x000000ffff3f7224 */ /* 0x010fc800078e0a3f */
[----:B------:R-:W-:Y:S01]  /*1200*/  IMAD R63, R2, R63, R9 ;  /* 0x0000003f023f7224 */ /* 0x000fe200078e0209 */
[----:B-1----:R-:W-:Y:S06]  /*1210*/  BRA.U UP4, `(.L_x_18) ;  /* 0x0000000104247547 */ /* 0x002fec000b800000 */
[----:B------:R-:W-:Y:S01]  /*1220*/  ISETP.NE.AND P1, PT, R62, RZ, PT ;  /* 0x000000ff3e00720c */ /* 0x000fe20003f25270 */
[----:B------:R-:W-:Y:S01]  /*1230*/  IMAD.MOV.U32 R0, RZ, RZ, 0x3 ;  /* 0x00000003ff007424 */ /* 0x000fe200078e00ff */
[C---:B------:R-:W-:Y:S02]  /*1240*/  LOP3.LUT R2, R63.reuse, 0xfffffffe, RZ, 0xc0, !PT ;  /* 0xfffffffe3f027812 */ /* 0x040fe400078ec0ff */
[----:B------:R-:W-:Y:S02]  /*1250*/  ISETP.LT.U32.OR P1, PT, R63, 0x2, !P1 ;  /* 0x000000023f00780c */ /* 0x000fe40004f21470 */
[----:B------:R-:W-:Y:S02]  /*1260*/  SHF.L.U32 R0, R0, R2, RZ ;  /* 0x0000000200007219 */ /* 0x000fe400000006ff */
[----:B------:R-:W-:Y:S02]  /*1270*/  SEL R4, RZ, 0x1, !P1 ;  /* 0x00000001ff047807 */ /* 0x000fe40004800000 */
[----:B------:R-:W-:-:S05]  /*1280*/  SEL R3, RZ, 0x2, !P1 ;  /* 0x00000002ff037807 */ /* 0x000fca0004800000 */
[----:B------:R-:W-:-:S05]  /*1290*/  IMAD.IADD R3, R4, 0x1, R3 ;  /* 0x0000000104037824 */ /* 0x000fca00078e0203 */
[----:B------:R-:W-:Y:S02]  /*12a0*/  PRMT R8, R3, 0x7610, R8 ;  /* 0x0000761003087816 */ /* 0x000fe40000000008 */
.L_x_18:
[----:B------:R-:W-:Y:S05]  /*12b0*/  @!P0 BRA `(.L_x_19) ;  /* 0x0000000000b88947 */ /* 0x000fea0003800000 */
[----:B------:R-:W1:Y:S01]  /*12c0*/  LDC.64 R4, c[0x0][0xb18] ;  /* 0x0002c600ff047b82 */ /* 0x000e620000000a00 */
[----:B------:R-:W-:-:S07]  /*12d0*/  ISETP.NE.AND P0, PT, R11, 0x1, PT ;  /* 0x000000010b00780c */ /* 0x000fce0003f05270 */
[----:B------:R-:W2:Y:S08]  /*12e0*/  LDC R14, c[0x0][0xb0c] ;  /* 0x0002c300ff0e7b82 */ /* 0x000eb00000000800 */
[----:B------:R-:W3:Y:S08]  /*12f0*/  LDC R16, c[0x0][0x370] ;  /* 0x0000dc00ff107b82 */ /* 0x000ef00000000800 */
[----:B------:R-:W4:Y:S01]  /*1300*/  LDC R13, c[0x0][0x374] ;  /* 0x0000dd00ff0d7b82 */ /* 0x000f220000000800 */
[----:B-1----:R-:W-:-:S07]  /*1310*/  ISETP.NE.AND P1, PT, R4, 0x1, PT ;  /* 0x000000010400780c */ /* 0x002fce0003f25270 */
[----:B------:R-:W3:Y:S01]  /*1320*/  LDC.64 R6, c[0x0][0xb10] ;  /* 0x0002c400ff067b82 */ /* 0x000ee20000000a00 */
[----:B--2---:R-:W-:-:S07]  /*1330*/  ISETP.NE.AND P2, PT, R14, 0x1, PT ;  /* 0x000000010e00780c */ /* 0x004fce0003f45270 */
[----:B------:R-:W1:Y:S08]  /*1340*/  LDC R12, c[0x0][0xb20] ;  /* 0x0002c800ff0c7b82 */ /* 0x000e700000000800 */
[----:B------:R-:W2:Y:S01]  /*1350*/  LDC.64 R2, c[0x0][0xb28] ;  /* 0x0002ca00ff027b82 */ /* 0x000ea20000000a00 */
[----:B----4-:R-:W-:-:S04]  /*1360*/  IMAD.HI.U32 R17, R13, R5, RZ ;  /* 0x000000050d117227 */ /* 0x010fc800078e00ff */
[----:B------:R-:W-:-:S04]  /*1370*/  IMAD.HI.U32 R5, R15, R5, RZ ;  /* 0x000000050f057227 */ /* 0x000fc800078e00ff */
[----:B---3--:R-:W-:-:S05]  /*1380*/  IMAD.HI.U32 R18, R16, R6, RZ ;  /* 0x0000000610127227 */ /* 0x008fca00078e00ff */
[-C--:B------:R-:W-:Y:S01]  /*1390*/  @P2 SHF.R.U32.HI R16, RZ, R7.reuse, R18 ;  /* 0x00000007ff102219 */ /* 0x080fe20000011612 */
[----:B------:R-:W-:Y:S01]  /*13a0*/  IMAD.HI.U32 R18, R9, R6, RZ ;  /* 0x0000000609127227 */ /* 0x000fe200078e00ff */
[-C--:B-1----:R-:W-:Y:S02]  /*13b0*/  @P1 SHF.R.U32.HI R13, RZ, R12.reuse, R17 ;  /* 0x0000000cff0d1219 */ /* 0x082fe40000011611 */
[----:B------:R-:W-:Y:S02]  /*13c0*/  SHF.R.U32.HI R5, RZ, R12, R5 ;  /* 0x0000000cff057219 */ /* 0x000fe40000011605 */
[----:B------:R-:W-:Y:S02]  /*13d0*/  SHF.R.U32.HI R18, RZ, R7, R18 ;  /* 0x00000007ff127219 */ /* 0x000fe40000011612 */
[----:B------:R-:W-:Y:S01]  /*13e0*/  SEL R5, R15, R5, !P1 ;  /* 0x000000050f057207 */ /* 0x000fe20004800000 */
[----:B--2---:R-:W-:Y:S01]  /*13f0*/  IMAD.HI.U32 R17, R13, R2, RZ ;  /* 0x000000020d117227 */ /* 0x004fe200078e00ff */
[----:B------:R-:W-:-:S03]  /*1400*/  SEL R18, R9, R18, !P2 ;  /* 0x0000001209127207 */ /* 0x000fc60005000000 */
[----:B------:R-:W-:Y:S01]  /*1410*/  IMAD.HI.U32 R6, R16, R2, RZ ;  /* 0x0000000210067227 */ /* 0x000fe200078e00ff */
[----:B------:R-:W-:-:S04]  /*1420*/  @P0 SHF.R.U32.HI R13, RZ, R3, R17 ;  /* 0x00000003ff0d0219 */ /* 0x000fc80000011611 */
[----:B------:R-:W-:Y:S01]  /*1430*/  @P0 SHF.R.U32.HI R16, RZ, R3, R6 ;  /* 0x00000003ff100219 */ /* 0x000fe20000011606 */
[----:B------:R-:W-:-:S04]  /*1440*/  IMAD R13, R13, R11, RZ ;  /* 0x0000000b0d0d7224 */ /* 0x000fc800078e02ff */
[----:B------:R-:W-:Y:S01]  /*1450*/  IMAD R6, R16, R11, RZ ;  /* 0x0000000b10067224 */ /* 0x000fe200078e02ff */
[----:B------:R-:W-:-:S04]  /*1460*/  ISETP.GE.AND P1, PT, R5, R13, PT ;  /* 0x0000000d0500720c */ /* 0x000fc80003f26270 */
[----:B------:R-:W-:Y:S01]  /*1470*/  ISETP.GE.OR P1, PT, R18, R6, P1 ;  /* 0x000000061200720c */ /* 0x000fe20000f26670 */
[----:B------:R-:W-:-:S05]  /*1480*/  IMAD.HI.U32 R6, R5, R2, RZ ;  /* 0x0000000205067227 */ /* 0x000fca00078e00ff */
[----:B------:R-:W-:-:S04]  /*1490*/  SHF.R.U32.HI R6, RZ, R3, R6 ;  /* 0x00000003ff067219 */ /* 0x000fc80000011606 */
[----:B------:R-:W-:-:S03]  /*14a0*/  SEL R6, R5, R6, !P0 ;  /* 0x0000000605067207 */ /* 0x000fc60004000000 */
[----:B------:R-:W-:Y:S01]  /*14b0*/  @!P1 IMAD.HI.U32 R7, R18, R2, RZ ;  /* 0x0000000212079227 */ /* 0x000fe200078e00ff */
[----:B------:R-:W-:-:S04]  /*14c0*/  IADD3 R2, PT, PT, -R6, RZ, RZ ;  /* 0x000000ff06027210 */ /* 0x000fc80007ffe1ff */
[----:B------:R-:W-:Y:S01]  /*14d0*/  @!P1 SHF.R.U32.HI R3, RZ, R3, R7 ;  /* 0x00000003ff039219 */ /* 0x000fe20000011607 */
[----:B------:R-:W-:Y:S01]  /*14e0*/  IMAD R2, R11, R2, R5 ;  /* 0x000000020b027224 */ /* 0x000fe200078e0205 */
[----:B------:R-:W-:Y:S02]  /*14f0*/  IADD3 R7, PT, PT, -R5, RZ, RZ ;  /* 0x000000ff05077210 */ /* 0x000fe40007ffe1ff */
[----:B------:R-:W-:-:S03]  /*1500*/  @!P1 SEL R3, R18, R3, !P0 ;  /* 0x0000000312039207 */ /* 0x000fc60004000000 */
[----:B------:R-:W-:Y:S02]  /*1510*/  IMAD R7, R4, R7, R15 ;  /* 0x0000000704077224 */ /* 0x000fe400078e020f */
[--C-:B------:R-:W-:Y:S02]  /*1520*/  @!P1 IMAD.IADD R6, R6, 0x1, -R3.reuse ;  /* 0x0000000106069824 */ /* 0x100fe400078e0a03 */
[----:B------:R-:W-:Y:S01]  /*1530*/  @!P1 IMAD R3, R2, R16, R3 ;  /* 0x0000001002039224 */ /* 0x000fe200078e0203 */
[----:B------:R-:W-:Y:S01]  /*1540*/  IADD3 R2, PT, PT, -R18, RZ, RZ ;  /* 0x000000ff12027210 */ /* 0x000fe20007ffe1ff */
[----:B------:R-:W-:Y:S02]  /*1550*/  @!P1 IMAD R5, R6, R11, R18 ;  /* 0x0000000b06059224 */ /* 0x000fe400078e0212 */
[----:B------:R-:W-:Y:S02]  /*1560*/  @!P1 IMAD.MOV.U32 R18, RZ, RZ, R3 ;  /* 0x000000ffff129224 */ /* 0x000fe400078e0003 */
[----:B------:R-:W-:-:S02]  /*1570*/  IMAD R2, R14, R2, R9 ;  /* 0x000000020e027224 */ /* 0x000fc400078e0209 */
[----:B------:R-:W-:Y:S02]  /*1580*/  IMAD R15, R5, R4, R7 ;  /* 0x00000004050f7224 */ /* 0x000fe400078e0207 */
[----:B------:R-:W-:Y:S02]  /*1590*/  IMAD R14, R18, R14, R2 ;  /* 0x0000000e120e7224 */ /* 0x000fe400078e0202 */
.L_x_19:
[----:B------:R-:W-:Y:S05]  /*15a0*/  BRA.U UP3, `(.L_x_20) ;  /* 0x0000000103407547 */ /* 0x000fea000b800000 */
[----:B------:R-:W1:Y:S08]  /*15b0*/  LDC.64 R4, c[0x0][0xb10] ;  /* 0x0002c400ff047b82 */ /* 0x000e700000000a00 */
[----:B------:R-:W2:Y:S08]  /*15c0*/  LDC.64 R2, c[0x0][0xb18] ;  /* 0x0002c600ff027b82 */ /* 0x000eb00000000a00 */
[----:B------:R-:W3:Y:S08]  /*15d0*/  LDC R6, c[0x0][0xb20] ;  /* 0x0002c800ff067b82 */ /* 0x000ef00000000800 */
[----:B------:R-:W4:Y:S01]  /*15e0*/  LDC R7, c[0x0][0xb0c] ;  /* 0x0002c300ff077b82 */ /* 0x000f220000000800 */
[----:B-1----:R-:W-:-:S05]  /*15f0*/  IMAD.HI.U32 R4, R14, R4, RZ ;  /* 0x000000040e047227 */ /* 0x002fca00078e00ff */
[----:B------:R-:W-:Y:S01]  /*1600*/  SHF.R.U32.HI R4, RZ, R5, R4 ;  /* 0x00000005ff047219 */ /* 0x000fe20000011604 */
[----:B--2---:R-:W-:Y:S01]  /*1610*/  IMAD.HI.U32 R3, R15, R3, RZ ;  /* 0x000000030f037227 */ /* 0x004fe200078e00ff */
[----:B------:R-:W-:-:S04]  /*1620*/  ISETP.NE.AND P0, PT, R2, 0x1, PT ;  /* 0x000000010200780c */ /* 0x000fc80003f05270 */
[----:B---3--:R-:W-:-:S04]  /*1630*/  SHF.R.U32.HI R3, RZ, R6, R3 ;  /* 0x00000006ff037219 */ /* 0x008fc80000011603 */
[----:B------:R-:W-:Y:S02]  /*1640*/  SEL R3, R15, R3, !P0 ;  /* 0x000000030f037207 */ /* 0x000fe40004000000 */
[----:B----4-:R-:W-:-:S04]  /*1650*/  ISETP.NE.AND P1, PT, R7, 0x1, PT ;  /* 0x000000010700780c */ /* 0x010fc80003f25270 */
[----:B------:R-:W-:-:S05]  /*1660*/  SEL R5, R14, R4, !P1 ;  /* 0x000000040e057207 */ /* 0x000fca0004800000 */
[----:B------:R-:W-:Y:S02]  /*1670*/  IMAD.IADD R4, R3, 0x1, -R5 ;  /* 0x0000000103047824 */ /* 0x000fe400078e0a05 */
[----:B------:R-:W-:Y:S02]  /*1680*/  IMAD.IADD R3, R5, 0x1, -R3 ;  /* 0x0000000105037824 */ /* 0x000fe400078e0a03 */
[----:B------:R-:W-:Y:S02]  /*1690*/  IMAD R14, R4, R7, R14 ;  /* 0x00000007040e7224 */ /* 0x000fe400078e020e */
[----:B------:R-:W-:Y:S02]  /*16a0*/  IMAD R15, R3, R2, R15 ;  /* 0x00000002030f7224 */ /* 0x000fe400078e020f */
.L_x_20:
[----:B------:R-:W-:Y:S05]  /*16b0*/  BRA.U !UP1, `(.L_x_21) ;  /* 0x00000001090c7547 */ /* 0x000fea000b800000 */
[----:B------:R-:W-:Y:S01]  /*16c0*/  UCGABAR_WAIT ;  /* 0x0000000000007dc7 */ /* 0x000fe20008000000 */
[----:B------:R-:W-:Y:S01]  /*16d0*/  CCTL.IVALL ;  /* 0x00000000ff00798f */ /* 0x000fe20002000000 */
[----:B------:R-:W-:Y:S05]  /*16e0*/  BRA `(.L_x_22) ;  /* 0x0000000000047947 */ /* 0x000fea0003800000 */
.L_x_21:
[----:B------:R-:W-:Y:S06]  /*16f0*/  BAR.SYNC.DEFER_BLOCKING 0x0 ;  /* 0x0000000000007b1d */ /* 0x000fec0000010000 */
.L_x_22:
[----:B------:R-:W-:Y:S05]  /*1700*/  BRA.U UP2, `(.L_x_23) ;  /* 0x0000001902647547 */ /* 0x000fea000b800000 */
[----:B------:R-:W1:Y:S01]  /*1710*/  LDCU UR4, c[0x0][0x38c] ;  /* 0x00007180ff0477ac */ /* 0x000e620008000800 */
[----:B------:R-:W2:Y:S01]  /*1720*/  LDC R8, c[0x0][0x370] ;  /* 0x0000dc00ff087b82 */ /* 0x000ea20000000800 */
[C---:B------:R-:W-:Y:S01]  /*1730*/  IMAD.SHL.U32 R19, R9.reuse, 0x20, RZ ;  /* 0x0000002009137824 */ /* 0x040fe200078e00ff */
[----:B------:R-:W-:Y:S01]  /*1740*/  PLOP3.LUT P1, PT, PT, PT, UP5, 0x80, 0x8 ;  /* 0x000000000008781c */ /* 0x000fe20003f2f058 */
[----:B------:R-:W-:Y:S01]  /*1750*/  UISETP.NE.AND UP1, UPT, UR10, URZ, UPT ;  /* 0x000000ff0a00728c */ /* 0x000fe2000bf25270 */
[----:B------:R-:W-:Y:S01]  /*1760*/  ISETP.NE.AND P4, PT, R10, RZ, P5 ;  /* 0x000000ff0a00720c */ /* 0x000fe20002f85270 */
[----:B------:R-:W-:Y:S01]  /*1770*/  IMAD.SHL.U32 R18, R9, 0x40, RZ ;  /* 0x0000004009127824 */ /* 0x000fe200078e00ff */
[----:B------:R-:W-:Y:S01]  /*1780*/  PLOP3.LUT P1, PT, P1, PT, PT, 0x8, 0x80 ;  /* 0x000000000080781c */ /* 0x000fe20000f2e170 */
[----:B------:R-:W-:Y:S01]  /*1790*/  IMAD.MOV.U32 R17, RZ, RZ, 0x1 ;  /* 0x00000001ff117424 */ /* 0x000fe200078e00ff */
[----:B------:R-:W3:Y:S01]  /*17a0*/  LDC R0, c[0x0][0x374] ;  /* 0x0000dd00ff007b82 */ /* 0x000ee20000000800 */
[----:B------:R-:W-:Y:S01]  /*17b0*/  IMAD.MOV.U32 R16, RZ, RZ, RZ ;  /* 0x000000ffff107224 */ /* 0x000fe200078e00ff */
[----:B------:R-:W-:Y:S01]  /*17c0*/  CS2R R12, SRZ ;  /* 0x00000000000c7805 */ /* 0x000fe2000001ff00 */
[----:B------:R-:W-:Y:S01]  /*17d0*/  IMAD.MOV.U32 R11, RZ, RZ, 0x1 ;  /* 0x00000001ff0b7424 */ /* 0x000fe200078e00ff */
[----:B------:R-:W-:Y:S01]  /*17e0*/  LOP3.LUT R19, R19, 0x20, RZ, 0xc0, !PT ;  /* 0x0000002013137812 */ /* 0x000fe200078ec0ff */
[----:B------:R-:W4:Y:S01]  /*17f0*/  LDCU.64 UR14, c[0x0][0x348] ;  /* 0x00006900ff0e77ac */ /* 0x000f220008000a00 */
[----:B-1----:R-:W-:-:S02]  /*1800*/  UIADD3 UR5, UPT, UPT, UR4, 0x1f, URZ ;  /* 0x0000001f04057890 */ /* 0x002fc4000fffe0ff */
[----:B------:R-:W-:Y:S02]  /*1810*/  USEL UR22, UR6, 0x2, UP1 ;  /* 0x0000000206167887 */ /* 0x000fe40008800000 */
[----:B------:R-:W-:Y:S01]  /*1820*/  USHF.R.S32.HI UR7, URZ, 0x1f, UR5 ;  /* 0x0000001fff077899 */ /* 0x000fe20008011405 */
[----:B------:R-:W-:-:S03]  /*1830*/  UMOV UR23, URZ ;  /* 0x000000ff00177c82 */ /* 0x000fc60008000000 */
[----:B------:R-:W-:Y:S02]  /*1840*/  ULEA.HI UR7, UR7, UR5, URZ, 0x5 ;  /* 0x0000000507077291 */ /* 0x000fe4000f8f28ff */
[----:B------:R-:W-:Y:S02]  /*1850*/  UIADD3 UR5, UPT, UPT, UR4, -0x1, URZ ;  /* 0xffffffff04057890 */ /* 0x000fe4000fffe0ff */
[----:B------:R-:W-:Y:S02]  /*1860*/  USHF.R.S32.HI UR7, URZ, 0x5, UR7 ;  /* 0x00000005ff077899 */ /* 0x000fe40008011407 */
[----:B------:R-:W-:Y:S02]  /*1870*/  UISETP.GE.U32.AND UP2, UPT, UR5, -0x3f, UPT ;  /* 0xffffffc10500788c */ /* 0x000fe4000bf46070 */
[----:B------:R-:W-:Y:S02]  /*1880*/  UISETP.LT.U32.AND UP0, UPT, UR7, 0x10, UPT ;  /* 0x000000100700788c */ /* 0x000fe4000bf01070 */
[----:B------:R-:W-:-:S02]  /*1890*/  UIADD3 UR4, UPT, UPT, UR4, 0x3e, URZ ;  /* 0x0000003e04047890 */ /* 0x000fc4000fffe0ff */
[----:B------:R-:W-:-:S04]  /*18a0*/  USEL UR5, UR7, 0x10, UP0 ;  /* 0x0000001007057887 */ /* 0x000fc80008000000 */
[----:B------:R-:W-:Y:S02]  /*18b0*/  UIADD3 UR21, UPT, UPT, UR5, -0x1, URZ ;  /* 0xffffffff05157890 */ /* 0x000fe4000fffe0ff */
[----:B------:R-:W-:Y:S02]  /*18c0*/  @UP2 UIADD3 UR21, UPT, UPT, UR5, URZ, URZ ;  /* 0x000000ff05152290 */ /* 0x000fe4000fffe0ff */
[----:B------:R-:W-:Y:S02]  /*18d0*/  UIADD3 UR24, UPT, UPT, UR7, -UR5, URZ ;  /* 0x8000000507187290 */ /* 0x000fe4000fffe0ff */
[----:B------:R-:W-:Y:S02]  /*18e0*/  UIADD3 UR13, UPT, UPT, UR21, 0x1, URZ ;  /* 0x00000001150d7890 */ /* 0x000fe4000fffe0ff */
[----:B--2-4-:R-:W-:-:S12]  /*18f0*/  UIADD3 UR21, UPT, UPT, -UR21, URZ, URZ ;  /* 0x000000ff15157290 */ /* 0x014fd8000fffe1ff */
.L_x_43:
[----:B------:R-:W-:Y:S01]  /*1900*/  UISETP.NE.AND UP0, UPT, UR37, URZ, UPT ;  /* 0x000000ff2500728c */ /* 0x000fe2000bf05270 */
[----:B------:R-:W1:Y:S08]  /*1910*/  S2UR UR37, SR_CgaCtaId ;  /* 0x00000000002579c3 */ /* 0x000e700000008800 */
[----:B------:R-:W-:Y:S05]  /*1920*/  BRA.U UP0, `(.L_x_24) ;  /* 0x0000000100347547 */ /* 0x000fea000b800000 */
[----:B------:R-:W2:Y:S01]  /*1930*/  S2R R2, SR_CgaCtaId ;  /* 0x0000000000027919 */ /* 0x000ea20000008800 */
[----:B------:R-:W-:-:S04]  /*1940*/  MOV R3, 0x400 ;  /* 0x0000040000037802 */ /* 0x000fc80000000f00 */
[----:B--2---:R-:W-:Y:S02]  /*1950*/  LEA R2, R2, R3, 0x18 ;  /* 0x0000000302027211 */ /* 0x004fe400078ec0ff */
[----:B------:R-:W-:-:S03]  /*1960*/  SHF.L.U32 R3, R11, 0x1f, RZ ;  /* 0x0000001f0b037819 */ /* 0x000fc600000006ff */
[----:B------:R-:W-:-:S04]  /*1970*/  IMAD R2, R12, 0x8, R2 ;  /* 0x000000080c027824 */ /* 0x000fc800078e0202 */
[----:B------:R-:W2:Y:S02]  /*1980*/  SYNCS.PHASECHK.TRANS64.TRYWAIT P0, [R2+URZ+0x1b0], R3 ;  /* 0x0001b003020075a7 */ /* 0x000ea400080011ff */
[----:B--2---:R-:W-:Y:S05]  /*1990*/  @!P0 BRA `(.L_x_25) ;  /* 0x0000006400b48947 */ /* 0x004fea0003800000 */
.L_x_146:
[----:B------:R-:W-:Y:S01]  /*19a0*/  VIADD R12, R12, 0x1 ;  /* 0x000000010c0c7836 */ /* 0x000fe20000000000 */
[----:B------:R2:W-:Y:S04]  /*19b0*/  SYNCS.ARRIVE.TRANS64.A1T0 RZ, [R2+URZ+0x1a0], RZ ;  /* 0x0001a0ff02ff79a7 */ /* 0x0005e800081000ff */
[----:B------:R-:W-:-:S04]  /*19c0*/  ISETP.NE.AND P0, PT, R12, 0x2, PT ;  /* 0x000000020c00780c */ /* 0x000fc80003f05270 */
[----:B------:R-:W-:Y:S02]  /*19d0*/  SEL R12, R12, RZ, P0 ;  /* 0x000000ff0c0c7207 */ /* 0x000fe40000000000 */
[----:B--2---:R-:W-:-:S04]  /*19e0*/  SEL R2, RZ, 0x1, P0 ;  /* 0x00000001ff027807 */ /* 0x004fc80000000000 */
[----:B------:R-:W-:-:S07]  /*19f0*/  LOP3.LUT R11, R11, R2, RZ, 0x3c, !PT ;  /* 0x000000020b0b7212 */ /* 0x000fce00078e3cff */
.L_x_24:
[----:B------:R-:W-:Y:S01]  /*1a00*/  UMOV UR6, 0x400 ;  /* 0x0000040000067882 */ /* 0x000fe20000000000 */
[----:B------:R-:W-:Y:S01]  /*1a10*/  SHF.L.U32 R2, R17, 0x1f, RZ ;  /* 0x0000001f11027819 */ /* 0x000fe200000006ff */
[----:B-1----:R-:W-:Y:S01]  /*1a20*/  ULEA UR6, UR37, UR6, 0x18 ;  /* 0x0000000625067291 */ /* 0x002fe2000f8ec0ff */
[----:B------:R-:W-:Y:S01]  /*1a30*/  R2UR UR35, R18 ;  /* 0x00000000122372ca */ /* 0x000fe200000e0000 */
[----:B------:R-:W-:Y:S01]  /*1a40*/  UISETP.GE.U32.AND UP0, UPT, UR4, 0x3f, UPT ;  /* 0x0000003f0400788c */ /* 0x000fe2000bf06070 */
[----:B------:R-:W-:Y:S01]  /*1a50*/  R2UR UR11, R19 ;  /* 0x00000000130b72ca */ /* 0x000fe200000e0000 */
[----:B------:R-:W-:Y:S01]  /*1a60*/  ULEA UR8, UR23, UR6, 0x3 ;  /* 0x0000000617087291 */ /* 0x000fe2000f8e18ff */
[----:B------:R-:W-:-:S08]  /*1a70*/  UMOV UR25, URZ ;  /* 0x000000ff00197c82 */ /* 0x000fd00008000000 */
[----:B------:R1:W2:Y:S01]  /*1a80*/  SYNCS.PHASECHK.TRANS64.TRYWAIT P0, [UR8+0x80], R2 ;  /* 0x00008002ff0075a7 */ /* 0x0002a20008001108 */
[----:B------:R-:W-:-:S13]  /*1a90*/  R2UR UR8, R15 ;  /* 0x000000000f0872ca */ /* 0x000fda00000e0000 */
[----:B------:R-:W-:Y:S01]  /*1aa0*/  ULEA UR11, UR8, UR11, 0x6 ;  /* 0x0000000b080b7291 */ /* 0x000fe2000f8e30ff */
[----:B-1----:R-:W-:-:S05]  /*1ab0*/  LEA.HI R2, R14, R14, RZ, 0x1 ;  /* 0x0000000e0e027211 */ /* 0x002fca00078f08ff */
[----:B------:R-:W-:-:S05]  /*1ac0*/  IMAD.SHL.U32 R2, R2, 0x40, RZ ;  /* 0x0000004002027824 */ /* 0x000fca00078e00ff */
[----:B------:R-:W-:-:S04]  /*1ad0*/  LOP3.LUT R2, R2, 0xffffff80, RZ, 0xc0, !PT ;  /* 0xffffff8002027812 */ /* 0x000fc800078ec0ff */
[----:B------:R-:W-:-:S13]  /*1ae0*/  R2UR UR9, R2 ;  /* 0x00000000020972ca */ /* 0x000fda00000e0000 */
[----:B------:R-:W-:Y:S01]  /*1af0*/  ULOP3.LUT UR35, UR9, 0x40, UR35, 0xf8, !UPT ;  /* 0x0000004009237892 */ /* 0x000fe2000f8ef823 */
[----:B------:R-:W-:Y:S11]  /*1b00*/  BRA.U !UP0, `(.L_x_26) ;  /* 0x0000000108c07547 */ /* 0x000ff6000b800000 */
[----:B------:R-:W-:Y:S01]  /*1b10*/  UMOV UR16, UR21 ;  /* 0x0000001500107c82 */ /* 0x000fe20008000000 */
[----:B------:R-:W-:Y:S01]  /*1b20*/  UMOV UR17, UR23 ;  /* 0x0000001700117c82 */ /* 0x000fe20008000000 */
[----:B------:R-:W-:-:S05]  /*1b30*/  UMOV UR34, URZ ;  /* 0x000000ff00227c82 */ /* 0x000fca0008000000 */
.L_x_32:
[----:B------:R-:W-:Y:S01]  /*1b40*/  ULEA UR33, UR17, UR6, 0x3 ;  /* 0x0000000611217291 */ /* 0x000fe2000f8e18ff */
[----:B------:R-:W-:Y:S01]  /*1b50*/  @P5 MOV R3, 0x6000 ;  /* 0x0000600000035802 */ /* 0x000fe20000000f00 */
[----:B-12-4-:R-:W-:Y:S10]  /*1b60*/  @P0 BRA `(.L_x_27) ;  /* 0x00000000000c0947 */ /* 0x016ff40003800000 */
[----:B------:R-:W-:-:S04]  /*1b70*/  SHF.L.U32 R4, R17, 0x1f, RZ ;  /* 0x0000001f11047819 */ /* 0x000fc800000006ff */
[----:B------:R-:W1:Y:S02]  /*1b80*/  SYNCS.PHASECHK.TRANS64.TRYWAIT P0, [UR33+0x80], R4 ;  /* 0x00008004ff0075a7 */ /* 0x000e640008001121 */
[----:B-1----:R-:W-:Y:S05]  /*1b90*/  @!P0 BRA `(.L_x_28) ;  /* 0x0000006400488947 */ /* 0x002fea0003800000 */
.L_x_27:
[----:B------:R2:W-:Y:S01]  /*1ba0*/  @P5 SYNCS.ARRIVE.TRANS64 RZ, [UR33], R3 ;  /* 0x00000003ffff59a7 */ /* 0x0005e20008000021 */
[----:B------:R-:W-:Y:S02]  /*1bb0*/  ULOP3.LUT UR8, UR22, 0x2, URZ, 0xfc, !UPT ;  /* 0x0000000216087892 */ /* 0x000fe4000f8efcff */
[----:B------:R-:W-:Y:S02]  /*1bc0*/  UIADD3 UR16, UPT, UPT, UR16, 0x1, URZ ;  /* 0x0000000110107890 */ /* 0x000fe4000fffe0ff */
[----:B------:R-:W-:Y:S02]  /*1bd0*/  UISETP.NE.AND UP0, UPT, UR8, 0x2, UPT ;  /* 0x000000020800788c */ /* 0x000fe4000bf05270 */
[----:B------:R-:W-:-:S07]  /*1be0*/  UISETP.NE.AND UP2, UPT, UR16, 0x1, UPT ;  /* 0x000000011000788c */ /* 0x000fce000bf45270 */
[----:B------:R-:W-:Y:S05]  /*1bf0*/  BRA.U UP0, `(.L_x_29) ;  /* 0x0000000100047547 */ /* 0x000fea000b800000 */
[----:B------:R-:W-:Y:S05]  /*1c00*/  BPT.TRAP 0x1 ;  /* 0x000000040000795c */ /* 0x000fea0000300000 */
.L_x_29:
[----:B------:R-:W-:Y:S04]  /*1c10*/  BSSY.RECONVERGENT B0, `(.L_x_30) ;  /* 0x0000003000007945 */ /* 0x000fe80003800200 */
[----:B------:R-:W-:Y:S05]  /*1c20*/  @!P4 BRA `(.L_x_31) ;  /* 0x000000000004c947 */ /* 0x000fea0003800000 */
[----:B------:R-:W-:Y:S05]  /*1c30*/  BPT.TRAP 0x1 ;  /* 0x000000040000795c */ /* 0x000fea0000300000 */
.L_x_31:
[----:B------:R-:W-:Y:S05]  /*1c40*/  BSYNC.RECONVERGENT B0 ;  /* 0x0000000000007941 */ /* 0x000fea0003800200 */
.L_x_30:
[----:B------:R-:W-:Y:S02]  /*1c50*/  UIADD3 UR23, UPT, UPT, UR17, 0x1, URZ ;  /* 0x0000000111177890 */ /* 0x000fe4000fffe0ff */
[----:B------:R-:W-:Y:S02]  /*1c60*/  ULEA UR32, UR17, UR6, 0xd ;  /* 0x0000000611207291 */ /* 0x000fe4000f8e68ff */
[----:B------:R-:W-:Y:S02]  /*1c70*/  UISETP.NE.AND UP0, UPT, UR23, 0x10, UPT ;  /* 0x000000101700788c */ /* 0x000fe4000bf05270 */
[----:B------:R-:W-:Y:S02]  /*1c80*/  UIADD3 UR28, UP1, UPT, UR14, 0x80, URZ ;  /* 0x000000800e1c7890 */ /* 0x000fe4000ff3e0ff */
[----:B------:R-:W-:Y:S02]  /*1c90*/  USEL UR9, URZ, 0x1, UP0 ;  /* 0x00000001ff097887 */ /* 0x000fe40008000000 */
[----:B------:R-:W-:-:S02]  /*1ca0*/  USEL UR23, UR23, URZ, UP0 ;  /* 0x000000ff17177287 */ /* 0x000fc40008000000 */
[----:B------:R-:W-:Y:S02]  /*1cb0*/  UIADD3 UR26, UP0, UPT, UR14, 0x180, URZ ;  /* 0x000001800e1a7890 */ /* 0x000fe4000ff1e0ff */
[----:B------:R-:W-:Y:S01]  /*1cc0*/  ULEA UR8, UR23, UR6, 0x3 ;  /* 0x0000000617087291 */ /* 0x000fe2000f8e18ff */
[----:B------:R-:W-:Y:S01]  /*1cd0*/  LOP3.LUT R17, R17, UR9, RZ, 0x3c, !PT ;  /* 0x0000000911117c12 */ /* 0x000fe2000f8e3cff */
[----:B------:R-:W-:Y:S02]  /*1ce0*/  ULOP3.LUT UR33, UR33, 0xfefffff8, URZ, 0xc0, !UPT ;  /* 0xfefffff821217892 */ /* 0x000fe4000f8ec0ff */
[----:B------:R-:W-:Y:S01]  /*1cf0*/  UIADD3.X UR29, UPT, UPT, URZ, UR15, URZ, UP1, !UPT ;  /* 0x0000000fff1d7290 */ /* 0x000fe20008ffe4ff */
[----:B-1----:R-:W-:Y:S01]  /*1d00*/  SHF.L.U32 R2, R17, 0x1f, RZ ;  /* 0x0000001f11027819 */ /* 0x002fe200000006ff */
[----:B------:R-:W-:Y:S02]  /*1d10*/  UIADD3 UR32, UPT, UPT, UR32, 0x6400, URZ ;  /* 0x0000640020207890 */ /* 0x000fe4000fffe0ff */
[----:B------:R-:W-:Y:S01]  /*1d20*/  UIADD3.X UR27, UPT, UPT, URZ, UR15, URZ, UP0, !UPT ;  /* 0x0000000fff1b7290 */ /* 0x000fe200087fe4ff */
[----:B------:R1:W4:Y:S01]  /*1d30*/  SYNCS.PHASECHK.TRANS64.TRYWAIT P0, [UR8+0x80], R2 ;  /* 0x00008002ff0075a7 */ /* 0x0003220008001108 */
[----:B------:R-:W-:Y:S01]  /*1d40*/  ULEA UR8, UR17, UR6, 0xc ;  /* 0x0000000611087291 */ /* 0x000fe2000f8e60ff */
[----:B------:R-:W-:Y:S01]  /*1d50*/  UMOV UR18, 0x0 ;  /* 0x0000000000127882 */ /* 0x000fe20000000000 */
[----:B------:R-:W-:-:S02]  /*1d60*/  UMOV UR19, 0x10000000 ;  /* 0x1000000000137882 */ /* 0x000fc40000000000 */
[----:B------:R-:W-:Y:S01]  /*1d70*/  UIADD3 UR8, UPT, UPT, UR8, 0x26400, URZ ;  /* 0x0002640008087890 */ /* 0x000fe2000fffe0ff */
[----:B------:R2:W-:Y:S01]  /*1d80*/  UTMALDG.3D.2CTA [UR32], [UR28], desc[UR18] ;  /* 0x000012201c0075b4 */ /* 0x0005e20008211000 */
[----:B------:R-:W-:Y:S01]  /*1d90*/  UMOV UR10, UR34 ;  /* 0x00000022000a7c82 */ /* 0x000fe20008000000 */
[----:B------:R-:W-:Y:S01]  /*1da0*/  UMOV UR12, UR36 ;  /* 0x00000024000c7c82 */ /* 0x000fe20008000000 */
[----:B------:R-:W-:Y:S01]  /*1db0*/  UMOV UR9, UR33 ;  /* 0x0000002100097c82 */ /* 0x000fe20008000000 */
[----:B------:R-:W-:Y:S01]  /*1dc0*/  UMOV UR25, UR13 ;  /* 0x0000000d00197c82 */ /* 0x000fe20008000000 */
[----:B------:R-:W-:-:S03]  /*1dd0*/  UMOV UR17, UR23 ;  /* 0x0000001700117c82 */ /* 0x000fc60008000000 */
[----:B------:R1:W-:Y:S01]  /*1de0*/  UTMALDG.3D.2CTA [UR8], [UR26], desc[UR18] ;  /* 0x000012081a0075b4 */ /* 0x0003e20008211000 */
[----:B--2---:R-:W-:Y:S01]  /*1df0*/  UIADD3 UR34, UPT, UPT, UR34, 0x20, URZ ;  /* 0x0000002022227890 */ /* 0x004fe2000fffe0ff */
[----:B------:R-:W-:Y:S11]  /*1e00*/  BRA.U UP2, `(.L_x_32) ;  /* 0xfffffffd024c7547 */ /* 0x000ff6000b83ffff */
.L_x_26:
[----:B-1----:R-:W-:Y:S01]  /*1e10*/  ULEA UR8, UR23, UR6, 0x3 ;  /* 0x0000000617087291 */ /* 0x002fe2000f8e18ff */
[----:B------:R-:W-:Y:S01]  /*1e20*/  SHF.L.U32 R2, R17, 0x1f, RZ ;  /* 0x0000001f11027819 */ /* 0x000fe200000006ff */
[----:B------:R-:W-:Y:S01]  /*1e30*/  @!P1 SYNCS.ARRIVE.TRANS64.A1T0 RZ, [UR6+0x138], RZ ;  /* 0x000138ffffff99a7 */ /* 0x000fe20008100006 */
[----:B------:R-:W-:-:S06]  /*1e40*/  UISETP.GT.AND UP0, UPT, UR7, UR5, UPT ;  /* 0x000000050700728c */ /* 0x000fcc000bf04270 */
[----:B--2-4-:R1:W2:Y:S03]  /*1e50*/  SYNCS.PHASECHK.TRANS64.TRYWAIT P0, [UR8+0x80], R2 ;  /* 0x00008002ff0075a7 */ /* 0x0142a60008001108 */
[----:B------:R-:W-:Y:S05]  /*1e60*/  BRA.U !UP0, `(.L_x_33) ;  /* 0x0000000108c07547 */ /* 0x000fea000b800000 */
[----:B------:R-:W-:Y:S01]  /*1e70*/  UIADD3 UR26, UPT, UPT, UR24, UR25, URZ ;  /* 0x00000019181a7290 */ /* 0x000fe2000fffe0ff */
[----:B------:R-:W-:-:S11]  /*1e80*/  UMOV UR27, UR23 ;  /* 0x00000017001b7c82 */ /* 0x000fd60008000000 */
.L_x_39:
[----:B------:R-:W-:Y:S01]  /*1e90*/  ULEA UR17, UR27, UR6, 0x3 ;  /* 0x000000061b117291 */ /* 0x000fe2000f8e18ff */
[----:B--2---:R-:W-:Y:S01]  /*1ea0*/  @P5 MOV R3, 0x6000 ;  /* 0x0000600000035802 */ /* 0x004fe20000000f00 */
[----:B-12---:R-:W-:Y:S10]  /*1eb0*/  @P0 BRA `(.L_x_34) ;  /* 0x00000000000c0947 */ /* 0x006ff40003800000 */
[----:B------:R-:W-:-:S04]  /*1ec0*/  SHF.L.U32 R4, R17, 0x1f, RZ ;  /* 0x0000001f11047819 */ /* 0x000fc800000006ff */
[----:B------:R-:W2:Y:S02]  /*1ed0*/  SYNCS.PHASECHK.TRANS64.TRYWAIT P0, [UR17+0x80], R4 ;  /* 0x00008004ff0075a7 */ /* 0x000ea40008001111 */
[----:B--2---:R-:W-:Y:S05]  /*1ee0*/  @!P0 BRA `(.L_x_35) ;  /* 0x00000060008c8947 */ /* 0x004fea0003800000 */
.L_x_34:
[----:B------:R2:W-:Y:S01]  /*1ef0*/  @P5 SYNCS.ARRIVE.TRANS64 RZ, [UR17], R3 ;  /* 0x00000003ffff59a7 */ /* 0x0005e20008000011 */
[----:B------:R-:W-:-:S04]  /*1f00*/  ULOP3.LUT UR8, UR22, 0x2, URZ, 0xfc, !UPT ;  /* 0x0000000216087892 */ /* 0x000fc8000f8efcff */
[----:B------:R-:W-:-:S09]  /*1f10*/  UISETP.NE.AND UP0, UPT, UR8, 0x2, UPT ;  /* 0x000000020800788c */ /* 0x000fd2000bf05270 */
[----:B------:R-:W-:Y:S05]  /*1f20*/  BRA.U UP0, `(.L_x_36) ;  /* 0x0000000100047547 */ /* 0x000fea000b800000 */
[----:B------:R-:W-:Y:S05]  /*1f30*/  BPT.TRAP 0x1 ;  /* 0x000000040000795c */ /* 0x000fea0000300000 */
.L_x_36:
[----:B------:R-:W-:Y:S04]  /*1f40*/  BSSY.RECONVERGENT B0, `(.L_x_37) ;  /* 0x0000003000007945 */ /* 0x000fe80003800200 */
[----:B------:R-:W-:Y:S05]  /*1f50*/  @!P4 BRA `(.L_x_38) ;  /* 0x000000000004c947 */ /* 0x000fea0003800000 */
[----:B------:R-:W-:Y:S05]  /*1f60*/  BPT.TRAP 0x1 ;  /* 0x000000040000795c */ /* 0x000fea0000300000 */
.L_x_38:
[----:B------:R-:W-:Y:S05]  /*1f70*/  BSYNC.RECONVERGENT B0 ;  /* 0x0000000000007941 */ /* 0x000fea0003800200 */
.L_x_37:
        /* <DEDUP_REMOVED lines=9> */
[----:B------:R-:W-:Y:S02]  /*2010*/  USHF.L.U32 UR18, UR25, 0x5, URZ ;  /* 0x0000000519127899 */ /* 0x000fe400080006ff */
[----:B------:R-:W-:Y:S01]  /*2020*/  ULOP3.LUT UR17, UR17, 0xfefffff8, URZ, 0xc0, !UPT ;  /* 0xfefffff811117892 */ /* 0x000fe2000f8ec0ff */
[----:B-1----:R-:W-:Y:S01]  /*2030*/  SHF.L.U32 R2, R17, 0x1f, RZ ;  /* 0x0000001f11027819 */ /* 0x002fe200000006ff */
[----:B------:R-:W-:Y:S02]  /*2040*/  UIADD3 UR16, UPT, UPT, UR16, 0x6400, URZ ;  /* 0x0000640010107890 */ /* 0x000fe4000fffe0ff */
[----:B------:R-:W-:Y:S01]  /*2050*/  UIADD3.X UR33, UPT, UPT, URZ, UR15, URZ, UP1, !UPT ;  /* 0x0000000fff217290 */ /* 0x000fe20008ffe4ff */
[----:B------:R4:W1:Y:S01]  /*2060*/  SYNCS.PHASECHK.TRANS64.TRYWAIT P0, [UR8+0x80], R2 ;  /* 0x00008002ff0075a7 */ /* 0x0008620008001108 */
[----:B------:R-:W-:-:S02]  /*2070*/  ULEA UR8, UR27, UR6, 0xc ;  /* 0x000000061b087291 */ /* 0x000fc4000f8e60ff */
[----:B------:R-:W-:Y:S02]  /*2080*/  UIADD3.X UR31, UPT, UPT, URZ, UR15, URZ, UP0, !UPT ;  /* 0x0000000fff1f7290 */ /* 0x000fe400087fe4ff */
[----:B------:R-:W-:Y:S01]  /*2090*/  UIADD3 UR8, UPT, UPT, UR8, 0x26400, URZ ;  /* 0x0002640008087890 */ /* 0x000fe2000fffe0ff */
[----:B------:R-:W-:Y:S01]  /*20a0*/  UMOV UR28, 0x0 ;  /* 0x00000000001c7882 */ /* 0x000fe20000000000 */
[----:B------:R-:W-:Y:S01]  /*20b0*/  UMOV UR29, 0x10000000 ;  /* 0x10000000001d7882 */ /* 0x000fe20000000000 */
[----:B------:R-:W-:Y:S01]  /*20c0*/  UMOV UR19, UR35 ;  /* 0x0000002300137c82 */ /* 0x000fe20008000000 */
[----:B------:R-:W-:Y:S01]  /*20d0*/  UMOV UR20, UR36 ;  /* 0x0000002400147c82 */ /* 0x000fe20008000000 */
[----:B------:R-:W-:Y:S01]  /*20e0*/  UMOV UR12, UR36 ;  /* 0x00000024000c7c82 */ /* 0x000fe20008000000 */
[----:B------:R-:W-:Y:S01]  /*20f0*/  UMOV UR9, UR17 ;  /* 0x0000001100097c82 */ /* 0x000fe20008000000 */
[----:B------:R-:W-:Y:S01]  /*2100*/  UMOV UR10, UR18 ;  /* 0x00000012000a7c82 */ /* 0x000fe20008000000 */
[----:B------:R4:W-:Y:S01]  /*2110*/  UTMALDG.3D.2CTA [UR16], [UR32], desc[UR28] ;  /* 0x00001c10200075b4 */ /* 0x0009e20008211000 */
[----:B------:R-:W-:Y:S01]  /*2120*/  UIADD3 UR25, UPT, UPT, UR25, 0x1, URZ ;  /* 0x0000000119197890 */ /* 0x000fe2000fffe0ff */
[----:B------:R-:W-:-:S03]  /*2130*/  UMOV UR27, UR23 ;  /* 0x00000017001b7c82 */ /* 0x000fc60008000000 */
[----:B------:R-:W-:Y:S01]  /*2140*/  UISETP.NE.AND UP0, UPT, UR25, UR26, UPT ;  /* 0x0000001a1900728c */ /* 0x000fe2000bf05270 */
[----:B------:R4:W-:Y:S08]  /*2150*/  UTMALDG.3D.2CTA [UR8], [UR30], desc[UR28] ;  /* 0x00001c081e0075b4 */ /* 0x0009f00008211000 */
[----:B----4-:R-:W-:Y:S05]  /*2160*/  BRA.U UP0, `(.L_x_39) ;  /* 0xfffffffd00487547 */ /* 0x010fea000b83ffff */
.L_x_33:
[C---:B-1----:R-:W-:Y:S01]  /*2170*/  LEA R2, R16.reuse, UR6, 0x3 ;  /* 0x0000000610027c11 */ /* 0x042fe2000f8e18ff */
[----:B------:R-:W-:Y:S01]  /*2180*/  NOP ;  /* 0x0000000000007918 */ /* 0x000fe20000000000 */
[----:B--2---:R-:W-:Y:S02]  /*2190*/  SHF.L.U32 R3, R13, 0x1f, RZ ;  /* 0x0000001f0d037819 */ /* 0x004fe400000006ff */
[----:B------:R-:W-:Y:S02]  /*21a0*/  LEA R4, R16, UR6, 0x4 ;  /* 0x0000000610047c11 */ /* 0x000fe4000f8e20ff */
[----:B------:R-:W1:Y:S02]  /*21b0*/  SYNCS.PHASECHK.TRANS64.TRYWAIT P0, [R2+URZ+0x140], R3 ;  /* 0x00014003020075a7 */ /* 0x000e6400080011ff */
[----:B-1----:R-:W-:Y:S05]  /*21c0*/  @!P0 BRA `(.L_x_40) ;  /* 0x0000005c00ec8947 */ /* 0x002fea0003800000 */
.L_x_149:
[----:B------:R-:W2:Y:S01]  /*21d0*/  LDS.128 R4, [R4+0x1d0] ;  /* 0x0001d00004047984 */ /* 0x000ea20000000c00 */
[----:B------:R-:W-:Y:S01]  /*21e0*/  ISETP.GE.AND P0, PT, R26, 0x1, PT ;  /* 0x000000011a00780c */ /* 0x000fe20003f06270 */
[----:B-1----:R-:W-:Y:S01]  /*21f0*/  VIADD R2, R2, 0x150 ;  /* 0x0000015002027836 */ /* 0x002fe20000000000 */
[----:B------:R-:W-:Y:S01]  /*2200*/  @!PT LDS RZ, [RZ] ;  /* 0x00000000fffff984 */ /* 0x000fe20000000800 */
[----:B------:R-:W-:Y:S01]  /*2210*/  @!PT LDS RZ, [RZ] ;  /* 0x00000000fffff984 */ /* 0x000fe20000000800 */
[----:B------:R-:W-:Y:S01]  /*2220*/  @!PT LDS RZ, [RZ] ;  /* 0x00000000fffff984 */ /* 0x000fe20000000800 */
[----:B------:R-:W-:Y:S01]  /*2230*/  @!PT LDS RZ, [RZ] ;  /* 0x00000000fffff984 */ /* 0x000fe20000000800 */
[----:B------:R1:W-:Y:S06]  /*2240*/  MEMBAR.ALL.CTA ;  /* 0x0000000000007992 */ /* 0x0003ec0000008000 */
[----:B-1----:R-:W1:Y:S01]  /*2250*/  FENCE.VIEW.ASYNC.S ;  /* 0x00000000000073c6 */ /* 0x002e620000000000 */
[----:B------:R-:W-:-:S04]  /*2260*/  PRMT R2, RZ, 0x654, R2 ;  /* 0x00000654ff027816 */ /* 0x000fc80000000002 */
[----:B-1----:R1:W-:Y:S01]  /*2270*/  SYNCS.ARRIVE.TRANS64.RED.A1T0 RZ, [R2+URZ], RZ ;  /* 0x000000ff02ff79a7 */ /* 0x0023e200081004ff */
[----:B--2---:R-:W-:-:S13]  /*2280*/  LOP3.LUT P2, RZ, R6, 0x1, RZ, 0xc0, !PT ;  /* 0x0000000106ff7812 */ /* 0x004fda000784c0ff */
[----:B------:R-:W-:Y:S01]  /*2290*/  @P2 SHF.R.U32.HI R3, RZ, 0x10, R5 ;  /* 0x00000010ff032819 */ /* 0x000fe20000011605 */
[----:B------:R-:W-:Y:S01]  /*22a0*/  VOTEU.ANY UP0, P2 ;  /* 0x0000000000ff7886 */ /* 0x000fe20001000100 */
[----:B------:R-:W-:Y:S02]  /*22b0*/  @P2 MOV R10, R4 ;  /* 0x00000004000a2202 */ /* 0x000fe40000000f00 */
[----:B------:R-:W-:Y:S02]  /*22c0*/  @P2 R2UR.BROADCAST UR8, R3 ;  /* 0x00000000030822ca */ /* 0x000fe400008e0000 */
[----:B------:R-:W-:-:S11]  /*22d0*/  @P2 LOP3.LUT R9, R5, 0xffff, RZ, 0xc0, !PT ;  /* 0x0000ffff05092812 */ /* 0x000fd600078ec0ff */
[----:B------:R-:W-:Y:S01]  /*22e0*/  @UP0 UMOV UR36, UR8 ;  /* 0x0000000800240c82 */ /* 0x000fe20008000000 */
[----:B-1----:R-:W-:Y:S05]  /*22f0*/  @!P0 BRA `(.L_x_41) ;  /* 0x0000000000b88947 */ /* 0x002fea0003800000 */
[----:B------:R-:W3:Y:S01]  /*2300*/  LDC.64 R4, c[0x0][0xb18] ;  /* 0x0002c600ff047b82 */ /* 0x000ee20000000a00 */
[----:B------:R-:W-:-:S07]  /*2310*/  ISETP.NE.AND P3, PT, R26, 0x1, PT ;  /* 0x000000011a00780c */ /* 0x000fce0003f65270 */
[----:B------:R-:W1:Y:S08]  /*2320*/  LDC.64 R6, c[0x0][0xb10] ;  /* 0x0002c400ff067b82 */ /* 0x000e700000000a00 */
[----:B------:R-:W2:Y:S08]  /*2330*/  LDC R14, c[0x0][0xb20] ;  /* 0x0002c800ff0e7b82 */ /* 0x000eb00000000800 */
[----:B------:R-:W4:Y:S01]  /*2340*/  LDC R15, c[0x0][0xb0c] ;  /* 0x0002c300ff0f7b82 */ /* 0x000f220000000800 */
[----:B---3--:R-:W-:Y:S01]  /*2350*/  IMAD.HI.U32 R21, R0, R5, RZ ;  /* 0x0000000500157227 */ /* 0x008fe200078e00ff */
[----:B------:R-:W-:-:S03]  /*2360*/  ISETP.NE.AND P0, PT, R4, 0x1, PT ;  /* 0x000000010400780c */ /* 0x000fc60003f05270 */
[----:B------:R-:W-:-:S03]  /*2370*/  IMAD.HI.U32 R5, R9, R5, RZ ;  /* 0x0000000509057227 */ /* 0x000fc600078e00ff */
[----:B------:R-:W3:Y:S01]  /*2380*/  LDC.64 R2, c[0x0][0xb28] ;  /* 0x0002ca00ff027b82 */ /* 0x000ee20000000a00 */
[----:B-1----:R-:W-:-:S04]  /*2390*/  IMAD.HI.U32 R22, R8, R6, RZ ;  /* 0x0000000608167227 */ /* 0x002fc800078e00ff */
[----:B------:R-:W-:Y:S01]  /*23a0*/  IMAD.HI.U32 R23, R10, R6, RZ ;  /* 0x000000060a177227 */ /* 0x000fe200078e00ff */
[----:B------:R-:W-:Y:S02]  /*23b0*/  SHF.R.U32.HI R22, RZ, R7, R22 ;  /* 0x00000007ff167219 */ /* 0x000fe40000011616 */
[-C--:B--2---:R-:W-:Y:S02]  /*23c0*/  SHF.R.U32.HI R21, RZ, R14.reuse, R21 ;  /* 0x0000000eff157219 */ /* 0x084fe40000011615 */
[----:B------:R-:W-:Y:S02]  /*23d0*/  SHF.R.U32.HI R5, RZ, R14, R5 ;  /* 0x0000000eff057219 */ /* 0x000fe40000011605 */
[----:B------:R-:W-:Y:S02]  /*23e0*/  SEL R21, R0, R21, !P0 ;  /* 0x0000001500157207 */ /* 0x000fe40004000000 */
[----:B------:R-:W-:Y:S02]  /*23f0*/  SHF.R.U32.HI R23, RZ, R7, R23 ;  /* 0x00000007ff177219 */ /* 0x000fe40000011617 */
[----:B----4-:R-:W-:-:S02]  /*2400*/  ISETP.NE.AND P1, PT, R15, 0x1, PT ;  /* 0x000000010f00780c */ /* 0x010fc40003f25270 */
[----:B------:R-:W-:Y:S02]  /*2410*/  SEL R5, R9, R5, !P0 ;  /* 0x0000000509057207 */ /* 0x000fe40004000000 */
[----:B------:R-:W-:Y:S02]  /*2420*/  SEL R22, R8, R22, !P1 ;  /* 0x0000001608167207 */ /* 0x000fe40004800000 */
[----:B------:R-:W-:Y:S01]  /*2430*/  SEL R23, R10, R23, !P1 ;  /* 0x000000170a177207 */ /* 0x000fe20004800000 */
[----:B---3--:R-:W-:-:S04]  /*2440*/  IMAD.HI.U32 R20, R21, R2, RZ ;  /* 0x0000000215147227 */ /* 0x008fc800078e00ff */
        /* <DEDUP_REMOVED lines=10> */
[----:B------:R-:W-:-:S04]  /*24f0*/  @!P0 IMAD.HI.U32 R7, R23, R2, RZ ;  /* 0x0000000217078227 */ /* 0x000fc800078e00ff */
[----:B------:R-:W-:Y:S01]  /*2500*/  IMAD.MOV R2, RZ, RZ, -R6 ;  /* 0x000000ffff027224 */ /* 0x000fe200078e0a06 */
[----:B------:R-:W-:Y:S02]  /*2510*/  @!P0 SHF.R.U32.HI R3, RZ, R3, R7 ;  /* 0x00000003ff038219 */ /* 0x000fe40000011607 */
[----:B------:R-:W-:Y:S01]  /*2520*/  IADD3 R7, PT, PT, -R5, RZ, RZ ;  /* 0x000000ff05077210 */ /* 0x000fe20007ffe1ff */
[----:B------:R-:W-:Y:S01]  /*2530*/  IMAD R2, R26, R2, R5 ;  /* 0x000000021a027224 */ /* 0x000fe200078e0205 */
        /* <DEDUP_REMOVED lines=10> */
.L_x_41:
[----:B------:R-:W1:Y:S02]  /*25e0*/  LDCU UR8, c[0x0][0xb30] ;  /* 0x00016600ff0877ac */ /* 0x000e640008000800 */
[----:B-1----:R-:W-:-:S09]  /*25f0*/  UISETP.NE.AND UP0, UPT, UR8, 0x1, UPT ;  /* 0x000000010800788c */ /* 0x002fd2000bf05270 */
[----:B------:R-:W-:Y:S05]  /*2600*/  BRA.U UP0, `(.L_x_42) ;  /* 0x0000000100407547 */ /* 0x000fea000b800000 */
[----:B------:R-:W1:Y:S08]  /*2610*/  LDC.64 R4, c[0x0][0xb10] ;  /* 0x0002c400ff047b82 */ /* 0x000e700000000a00 */
[----:B------:R-:W2:Y:S08]  /*2620*/  LDC.64 R2, c[0x0][0xb18] ;  /* 0x0002c600ff027b82 */ /* 0x000eb00000000a00 */
[----:B------:R-:W4:Y:S08]  /*2630*/  LDC R6, c[0x0][0xb20] ;  /* 0x0002c800ff067b82 */ /* 0x000f300000000800 */
[----:B------:R-:W3:Y:S01]  /*2640*/  LDC R7, c[0x0][0xb0c] ;  /* 0x0002c300ff077b82 */ /* 0x000ee20000000800 */
[----:B-1----:R-:W-:-:S05]  /*2650*/  IMAD.HI.U32 R4, R10, R4, RZ ;  /* 0x000000040a047227 */ /* 0x002fca00078e00ff */
[----:B------:R-:W-:Y:S01]  /*2660*/  SHF.R.U32.HI R4, RZ, R5, R4 ;  /* 0x00000005ff047219 */ /* 0x000fe20000011604 */
[----:B--2---:R-:W-:Y:S01]  /*2670*/  IMAD.HI.U32 R3, R9, R3, RZ ;  /* 0x0000000309037227 */ /* 0x004fe200078e00ff */
[----:B------:R-:W-:-:S04]  /*2680*/  ISETP.NE.AND P0, PT, R2, 0x1, PT ;  /* 0x000000010200780c */ /* 0x000fc80003f05270 */
[----:B----4-:R-:W-:-:S04]  /*2690*/  SHF.R.U32.HI R3, RZ, R6, R3 ;  /* 0x00000006ff037219 */ /* 0x010fc80000011603 */
[----:B------:R-:W-:Y:S02]  /*26a0*/  SEL R3, R9, R3, !P0 ;  /* 0x0000000309037207 */ /* 0x000fe40004000000 */
[----:B---3--:R-:W-:-:S04]  /*26b0*/  ISETP.NE.AND P1, PT, R7, 0x1, PT ;  /* 0x000000010700780c */ /* 0x008fc80003f25270 */
[----:B------:R-:W-:-:S05]  /*26c0*/  SEL R4, R10, R4, !P1 ;  /* 0x000000040a047207 */ /* 0x000fca0004800000 */
[----:B------:R-:W-:Y:S02]  /*26d0*/  IMAD.IADD R5, R3, 0x1, -R4 ;  /* 0x0000000103057824 */ /* 0x000fe400078e0a04 */
[----:B------:R-:W-:Y:S02]  /*26e0*/  IMAD.IADD R3, R4, 0x1, -R3 ;  /* 0x0000000104037824 */ /* 0x000fe400078e0a03 */
[----:B------:R-:W-:Y:S02]  /*26f0*/  IMAD R10, R5, R7, R10 ;  /* 0x00000007050a7224 */ /* 0x000fe400078e020a */
[----:B------:R-:W-:-:S07]  /*2700*/  IMAD R9, R3, R2, R9 ;  /* 0x0000000203097224 */ /* 0x000fce00078e0209 */
.L_x_42:
[----:B------:R-:W-:Y:S01]  /*2710*/  VIADD R16, R16, 0x1 ;  /* 0x0000000110107836 */ /* 0x000fe20000000000 */
[----:B------:R-:W-:Y:S01]  /*2720*/  PLOP3.LUT P1, PT, PT, PT, PT, 0x80, 0x8 ;  /* 0x000000000008781c */ /* 0x000fe20003f2f070 */
[----:B------:R-:W-:Y:S02]  /*2730*/  IMAD.IADD R14, R10, 0x1, R63 ;  /* 0x000000010a0e7824 */ /* 0x000fe400078e023f */
[----:B------:R-:W-:Y:S01]  /*2740*/  IMAD.IADD R15, R9, 0x1, R62 ;  /* 0x00000001090f7824 */ /* 0x000fe200078e023e */
[----:B------:R-:W-:-:S04]  /*2750*/  ISETP.NE.AND P0, PT, R16, 0x2, PT ;  /* 0x000000021000780c */ /* 0x000fc80003f05270 */
[----:B------:R-:W-:Y:S02]  /*2760*/  SEL R2, RZ, 0x1, P0 ;  /* 0x00000001ff027807 */ /* 0x000fe40000000000 */
[----:B------:R-:W-:Y:S02]  /*2770*/  SEL R16, R16, RZ, P0 ;  /* 0x000000ff10107207 */ /* 0x000fe40000000000 */
[----:B------:R-:W-:Y:S01]  /*2780*/  LOP3.LUT R13, R13, R2, RZ, 0x3c, !PT ;  /* 0x000000020d0d7212 */ /* 0x000fe200078e3cff */
[----:B------:R-:W-:Y:S06]  /*2790*/  @P2 BRA `(.L_x_43) ;  /* 0xfffffff000582947 */ /* 0x000fec000383ffff */
[----:B------:R-:W-:Y:S01]  /*27a0*/  UIADD3 UR6, UPT, UPT, UR6, 0x80, URZ ;  /* 0x0000008006067890 */ /* 0x000fe2000fffe0ff */
[----:B------:R-:W-:-:S03]  /*27b0*/  SHF.L.U32 R2, R17, 0x1f, RZ ;  /* 0x0000001f11027819 */ /* 0x000fc600000006ff */
[----:B------:R-:W-:-:S09]  /*27c0*/  ULEA UR4, UR23, UR6, 0x3 ;  /* 0x0000000617047291 */ /* 0x000fd2000f8e18ff */
[----:B------:R-:W1:Y:S02]  /*27d0*/  SYNCS.PHASECHK.TRANS64.TRYWAIT P0, [UR4], R2 ;  /* 0x00000002ff0075a7 */ /* 0x000e640008001104 */
[----:B-1----:R-:W-:Y:S05]  /*27e0*/  @!P0 BRA `(.L_x_44) ;  /* 0x0000005800788947 */ /* 0x002fea0003800000 */
.L_x_151:
[----:B------:R-:W-:-:S04]  /*27f0*/  UIADD3 UR5, UPT, UPT, UR23, 0x1, URZ ;  /* 0x0000000117057890 */ /* 0x000fc8000fffe0ff */
[----:B------:R-:W-:-:S04]  /*2800*/  UISETP.NE.AND UP0, UPT, UR5, 0x10, UPT ;  /* 0x000000100500788c */ /* 0x000fc8000bf05270 */
[----:B------:R-:W-:Y:S02]  /*2810*/  USEL UR7, URZ, 0x1, UP0 ;  /* 0x00000001ff077887 */ /* 0x000fe40008000000 */
[----:B------:R-:W-:-:S04]  /*2820*/  USEL UR5, UR5, URZ, UP0 ;  /* 0x000000ff05057287 */ /* 0x000fc80008000000 */
[----:B------:R-:W-:Y:S01]  /*2830*/  ULEA UR4, UR5, UR6, 0x3 ;  /* 0x0000000605047291 */ /* 0x000fe2000f8e18ff */
[----:B-1----:R-:W-:-:S04]  /*2840*/  LOP3.LUT R2, R17, UR7, RZ, 0x3c, !PT ;  /* 0x0000000711027c12 */ /* 0x002fc8000f8e3cff */
[----:B------:R-:W-:-:S04]  /*2850*/  SHF.L.U32 R3, R2, 0x1f, RZ ;  /* 0x0000001f02037819 */ /* 0x000fc800000006ff */
[----:B------:R-:W1:Y:S02]  /*2860*/  SYNCS.PHASECHK.TRANS64.TRYWAIT P0, [UR4], R3 ;  /* 0x00000003ff0075a7 */ /* 0x000e640008001104 */
[----:B-1----:R-:W-:Y:S05]  /*2870*/  @!P0 BRA `(.L_x_45) ;  /* 0x00000058006c8947 */ /* 0x002fea0003800000 */
.L_x_153:
[----:B------:R-:W-:-:S04]  /*2880*/  UIADD3 UR5, UPT, UPT, UR5, 0x1, URZ ;  /* 0x0000000105057890 */ /* 0x000fc8000fffe0ff */
[----:B------:R-:W-:-:S04]  /*2890*/  UISETP.NE.AND UP0, UPT, UR5, 0x10, UPT ;  /* 0x000000100500788c */ /* 0x000fc8000bf05270 */
[----:B------:R-:W-:Y:S02]  /*28a0*/  USEL UR7, URZ, 0x1, UP0 ;  /* 0x00000001ff077887 */ /* 0x000fe40008000000 */
[----:B------:R-:W-:-:S04]  /*28b0*/  USEL UR5, UR5, URZ, UP0 ;  /* 0x000000ff05057287 */ /* 0x000fc80008000000 */
[----:B------:R-:W-:Y:S01]  /*28c0*/  ULEA UR4, UR5, UR6, 0x3 ;  /* 0x0000000605047291 */ /* 0x000fe2000f8e18ff */
[----:B------:R-:W-:-:S04]  /*28d0*/  LOP3.LUT R2, R2, UR7, RZ, 0x3c, !PT ;  /* 0x0000000702027c12 */ /* 0x000fc8000f8e3cff */
[----:B-1----:R-:W-:-:S04]  /*28e0*/  SHF.L.U32 R3, R2, 0x1f, RZ ;  /* 0x0000001f02037819 */ /* 0x002fc800000006ff */
[----:B------:R-:W1:Y:S02]  /*28f0*/  SYNCS.PHASECHK.TRANS64.TRYWAIT P0, [UR4], R3 ;  /* 0x00000003ff0075a7 */ /* 0x000e640008001104 */
[----:B-1----:R-:W-:Y:S05]  /*2900*/  @!P0 BRA `(.L_x_46) ;  /* 0x0000005800608947 */ /* 0x002fea0003800000 */
.L_x_155:
        /* <DEDUP_REMOVED lines=9> */
.L_x_157:
        /* <DEDUP_REMOVED lines=9> */
.L_x_159:
        /* <DEDUP_REMOVED lines=9> */
.L_x_161:
        /* <DEDUP_REMOVED lines=9> */
.L_x_163:
        /* <DEDUP_REMOVED lines=9> */
.L_x_165:
        /* <DEDUP_REMOVED lines=9> */
.L_x_167:
        /* <DEDUP_REMOVED lines=9> */
.L_x_169:
        /* <DEDUP_REMOVED lines=9> */
.L_x_171:
        /* <DEDUP_REMOVED lines=9> */
.L_x_173:
        /* <DEDUP_REMOVED lines=9> */
.L_x_175:
        /* <DEDUP_REMOVED lines=9> */
.L_x_177:
        /* <DEDUP_REMOVED lines=9> */
.L_x_179:
[----:B------:R-:W-:-:S04]  /*2fd0*/  UIADD3 UR5, UPT, UPT, UR5, 0x1, URZ ;  /* 0x0000000105057890 */ /* 0x000fc8000fffe0ff */
[----:B------:R-:W-:-:S04]  /*2fe0*/  UISETP.NE.AND UP0, UPT, UR5, 0x10, UPT ;  /* 0x000000100500788c */ /* 0x000fc8000bf05270 */
[----:B------:R-:W-:Y:S02]  /*2ff0*/  USEL UR4, URZ, 0x1, UP0 ;  /* 0x00000001ff047887 */ /* 0x000fe40008000000 */
[----:B------:R-:W-:-:S04]  /*3000*/  USEL UR5, UR5, URZ, UP0 ;  /* 0x000000ff05057287 */ /* 0x000fc80008000000 */
[----:B------:R-:W-:Y:S01]  /*3010*/  ULEA UR5, UR5, UR6, 0x3 ;  /* 0x0000000605057291 */ /* 0x000fe2000f8e18ff */
[----:B------:R-:W-:-:S04]  /*3020*/  LOP3.LUT R2, R2, UR4, RZ, 0x3c, !PT ;  /* 0x0000000402027c12 */ /* 0x000fc8000f8e3cff */
[----:B------:R-:W-:Y:S01]  /*3030*/  SHF.L.U32 R2, R2, 0x1f, RZ ;  /* 0x0000001f02027819 */ /* 0x000fe200000006ff */
[----:B-1-3--:R-:W-:-:S07]  /*3040*/  IMAD.U32 R0, RZ, RZ, UR5 ;  /* 0x00000005ff007e24 */ /* 0x00afce000f8e00ff */
.L_x_59:
[----:B-1----:R1:W2:Y:S02]  /*3050*/  SYNCS.PHASECHK.TRANS64.TRYWAIT P0, [R0+URZ], R2 ;  /* 0x00000002000075a7 */ /* 0x0022a400080011ff */
[----:B--2---:R-:W-:Y:S05]  /*3060*/  @!P0 NANOSLEEP.SYNCS 0x989680 ;  /* 0x009896800000895d */ /* 0x004fea0003900000 */
[----:B------:R-:W2:Y:S02]  /*3070*/  @!P0 SYNCS.PHASECHK.TRANS64 P0, [R0+URZ], R2 ;  /* 0x00000002000085a7 */ /* 0x000ea400080010ff */
[----:B--2---:R-:W-:Y:S05]  /*3080*/  @P0 EXIT ;  /* 0x000000000000094d */ /* 0x004fea0003800000 */
[----:B------:R-:W-:Y:S05]  /*3090*/  BRA `(.L_x_59) ;  /* 0xfffffffc00ec7947 */ /* 0x000fea000383ffff */
.L_x_23:
[----:B------:R-:W-:-:S04]  /*30a0*/  UISETP.NE.AND UP1, UPT, UR37, URZ, UPT ;  /* 0x000000ff2500728c */ /* 0x000fc8000bf25270 */
[----:B------:R-:W-:-:S09]  /*30b0*/  UISETP.NE.OR UP1, UPT, UR10, 0x1, UP1 ;  /* 0x000000010a00788c */ /* 0x000fd20008f25670 */
[----:B------:R-:W-:Y:S05]  /*30c0*/  BRA.U UP1, `(.L_x_60) ;  /* 0x00000005014c7547 */ /* 0x000fea000b800000 */
[----:B------:R-:W-:Y:S01]  /*30d0*/  HFMA2 R11, -RZ, RZ, 0, 0 ;  /* 0x00000000ff0b7431 */ /* 0x000fe200000001ff */
[----:B------:R-:W-:Y:S01]  /*30e0*/  ISETP.GE.U32.AND P2, PT, R10, 0x2, PT ;  /* 0x000000020a00780c */ /* 0x000fe20003f46070 */
[----:B------:R-:W-:Y:S01]  /*30f0*/  IMAD.MOV.U32 R12, RZ, RZ, 0x1 ;  /* 0x00000001ff0c7424 */ /* 0x000fe200078e00ff */
[----:B------:R-:W-:Y:S01]  /*3100*/  CS2R R8, SRZ ;  /* 0x0000000000087805 */ /* 0x000fe2000001ff00 */
[----:B------:R-:W-:Y:S01]  /*3110*/  IMAD.MOV.U32 R3, RZ, RZ, RZ ;  /* 0x000000ffff037224 */ /* 0x000fe200078e00ff */
[----:B------:R-:W-:Y:S01]  /*3120*/  UMOV UR4, 0x400 ;  /* 0x0000040000047882 */ /* 0x000fe20000000000 */
[----:B------:R-:W-:Y:S01]  /*3130*/  UMOV UR6, URZ ;  /* 0x000000ff00067c82 */ /* 0x000fe20008000000 */
[----:B------:R-:W-:-:S12]  /*3140*/  ULEA UR37, UR37, UR4, 0x18 ;  /* 0x0000000425257291 */ /* 0x000fd8000f8ec0ff */
.L_x_64:
[----:B------:R-:W-:Y:S02]  /*3150*/  LEA R0, R3, UR37, 0x3 ;  /* 0x0000002503007c11 */ /* 0x000fe4000f8e18ff */
[----:B------:R-:W-:-:S03]  /*3160*/  SHF.L.U32 R4, R8, 0x1f, RZ ;  /* 0x0000001f08047819 */ /* 0x000fc600000006ff */
[----:B------:R-:W-:Y:S01]  /*3170*/  VIADD R5, R0, 0x1b0 ;  /* 0x000001b000057836 */ /* 0x000fe20000000000 */
[----:B------:R-:W1:Y:S02]  /*3180*/  SYNCS.PHASECHK.TRANS64.TRYWAIT P0, [R0+URZ+0x1a0], R4 ;  /* 0x0001a004000075a7 */ /* 0x000e6400080011ff */
[----:B-1----:R-:W-:Y:S05]  /*3190*/  @!P0 BRA `(.L_x_61) ;  /* 0x0000005400748947 */ /* 0x002fea0003800000 */
.L_x_180:
[----:B------:R-:W-:Y:S01]  /*31a0*/  ULEA UR5, UR6, UR37, 0x3 ;  /* 0x0000002506057291 */ /* 0x000fe2000f8e18ff */
[----:B-1----:R-:W-:Y:S01]  /*31b0*/  PRMT R0, RZ, 0x654, R5 ;  /* 0x00000654ff007816 */ /* 0x002fe20000000005 */
[----:B------:R-:W-:Y:S01]  /*31c0*/  @!P2 IMAD.MOV.U32 R4, RZ, RZ, 0x10 ;  /* 0x00000010ff04a424 */ /* 0x000fe200078e00ff */
[----:B------:R-:W-:Y:S01]  /*31d0*/  SHF.L.U32 R5, R12, 0x1f, RZ ;  /* 0x0000001f0c057819 */ /* 0x000fe200000006ff */
[----:B------:R-:W-:Y:S01]  /*31e0*/  UIADD3 UR4, UPT, UPT, UR5, 0x140, URZ ;  /* 0x0000014005047890 */ /* 0x000fe2000fffe0ff */
[----:B------:R1:W-:Y:S05]  /*31f0*/  SYNCS.ARRIVE.TRANS64.RED.A1T0 RZ, [R0+URZ], RZ ;  /* 0x000000ff00ff79a7 */ /* 0x0003ea00081004ff */
[----:B------:R-:W-:Y:S01]  /*3200*/  IMAD.U32 R6, RZ, RZ, UR4 ;  /* 0x00000004ff067e24 */ /* 0x000fe2000f8e00ff */
[----:B------:R-:W2:Y:S04]  /*3210*/  SYNCS.PHASECHK.TRANS64.TRYWAIT P0, [UR5+0x150], R5 ;  /* 0x00015005ff0075a7 */ /* 0x000ea80008001105 */
[----:B------:R-:W-:Y:S01]  /*3220*/  PRMT R6, R10, 0x654, R6 ;  /* 0x000006540a067816 */ /* 0x000fe20000000006 */
[----:B-12---:R-:W-:Y:S06]  /*3230*/  @!P0 BRA `(.L_x_62) ;  /* 0x0000005400608947 */ /* 0x006fec0003800000 */
.L_x_182:
[----:B------:R-:W-:Y:S01]  /*3240*/  ULEA UR4, UR6, UR37, 0x4 ;  /* 0x0000002506047291 */ /* 0x000fe2000f8e20ff */
[----:B------:R-:W-:Y:S01]  /*3250*/  SEL R2, R6, R2, !P2 ;  /* 0x0000000206027207 */ /* 0x000fe20005000000 */
[----:B------:R-:W-:Y:S01]  /*3260*/  UIADD3 UR5, UPT, UPT, UR5, 0x140, URZ ;  /* 0x0000014005057890 */ /* 0x000fe2000fffe0ff */
[----:B-1----:R-:W-:Y:S01]  /*3270*/  LEA R0, R11, UR37, 0x3 ;  /* 0x000000250b007c11 */ /* 0x002fe2000f8e18ff */
[----:B------:R-:W-:Y:S01]  /*3280*/  UIADD3 UR4, UPT, UPT, UR4, 0x1d0, URZ ;  /* 0x000001d004047890 */ /* 0x000fe2000fffe0ff */
[----:B------:R1:W-:Y:S01]  /*3290*/  @!P2 SYNCS.ARRIVE.TRANS64.RED RZ, [R2+URZ], R4 ;  /* 0x0000000402ffa9a7 */ /* 0x0003e200080004ff */
[----:B------:R-:W-:Y:S01]  /*32a0*/  UIADD3 UR6, UPT, UPT, UR6, 0x1, URZ ;  /* 0x0000000106067890 */ /* 0x000fe2000fffe0ff */
[----:B------:R-:W-:-:S03]  /*32b0*/  VIADD R3, R3, 0x1 ;  /* 0x0000000103037836 */ /* 0x000fc60000000000 */
[----:B------:R-:W-:Y:S02]  /*32c0*/  UISETP.NE.AND UP0, UPT, UR6, 0x2, UPT ;  /* 0x000000020600788c */ /* 0x000fe4000bf05270 */
[----:B------:R-:W-:Y:S01]  /*32d0*/  ISETP.NE.AND P0, PT, R3, 0x2, PT ;  /* 0x000000020300780c */ /* 0x000fe20003f05270 */
[----:B------:R-:W-:Y:S06]  /*32e0*/  UGETNEXTWORKID.BROADCAST [UR4], [UR5] ;  /* 0x00000000040073ca */ /* 0x000fec0008000100 */
[----:B------:R-:W-:Y:S02]  /*32f0*/  USEL UR4, URZ, 0x1, UP0 ;  /* 0x00000001ff047887 */ /* 0x000fe40008000000 */
[----:B------:R-:W-:-:S04]  /*3300*/  USEL UR6, UR6, URZ, UP0 ;  /* 0x000000ff06067287 */ /* 0x000fc80008000000 */
[----:B------:R-:W-:Y:S02]  /*3310*/  LOP3.LUT R12, R12, UR4, RZ, 0x3c, !PT ;  /* 0x000000040c0c7c12 */ /* 0x000fe4000f8e3cff */
[----:B-1----:R-:W-:-:S04]  /*3320*/  SHF.L.U32 R4, R9, 0x1f, RZ ;  /* 0x0000001f09047819 */ /* 0x002fc800000006ff */
[----:B------:R-:W1:Y:S02]  /*3330*/  SYNCS.PHASECHK.TRANS64.TRYWAIT P1, [R0+URZ+0x140], R4 ;  /* 0x00014004000075a7 */ /* 0x000e6400080211ff */
[----:B-1----:R-:W-:Y:S05]  /*3340*/  @!P1 BRA `(.L_x_63) ;  /* 0x0000005400349947 */ /* 0x002fea0003800000 */
.L_x_183:
[----:B-1----:R-:W-:Y:S01]  /*3350*/  LEA R4, R11, UR37, 0x4 ;  /* 0x000000250b047c11 */ /* 0x002fe2000f8e20ff */
[----:B------:R-:W-:Y:S01]  /*3360*/  VIADD R0, R0, 0x150 ;  /* 0x0000015000007836 */ /* 0x000fe20000000000 */
[----:B------:R-:W-:Y:S01]  /*3370*/  SEL R3, R3, RZ, P0 ;  /* 0x000000ff03037207 */ /* 0x000fe20000000000 */
[----:B------:R-:W-:-:S03]  /*3380*/  VIADD R11, R11, 0x1 ;  /* 0x000000010b0b7836 */ /* 0x000fc60000000000 */
[----:B------:R-:W1:Y:S01]  /*3390*/  LDS.128 R4, [R4+0x1d0] ;  /* 0x0001d00004047984 */ /* 0x000e620000000c00 */
[----:B------:R-:W-:Y:S02]  /*33a0*/  PRMT R0, RZ, 0x654, R0 ;  /* 0x00000654ff007816 */ /* 0x000fe40000000000 */
[C---:B------:R-:W-:Y:S01]  /*33b0*/  ISETP.NE.AND P1, PT, R11.reuse, 0x2, PT ;  /* 0x000000020b00780c */ /* 0x040fe20003f25270 */
[----:B------:R-:W-:Y:S01]  /*33c0*/  @!PT LDS RZ, [RZ] ;  /* 0x00000000fffff984 */ /* 0x000fe20000000800 */
[----:B------:R-:W-:Y:S01]  /*33d0*/  @!PT LDS RZ, [RZ] ;  /* 0x00000000fffff984 */ /* 0x000fe20000000800 */
[----:B------:R-:W-:Y:S01]  /*33e0*/  @!PT LDS RZ, [RZ] ;  /* 0x00000000fffff984 */ /* 0x000fe20000000800 */
[----:B------:R-:W-:Y:S01]  /*33f0*/  @!PT LDS RZ, [RZ] ;  /* 0x00000000fffff984 */ /* 0x000fe20000000800 */
[----:B------:R2:W-:Y:S06]  /*3400*/  MEMBAR.ALL.CTA ;  /* 0x0000000000007992 */ /* 0x0005ec0000008000 */
[----:B--2---:R-:W2:Y:S01]  /*3410*/  FENCE.VIEW.ASYNC.S ;  /* 0x00000000000073c6 */ /* 0x004ea20000000000 */
[----:B------:R-:W-:Y:S01]  /*3420*/  SEL R11, R11, RZ, P1 ;  /* 0x000000ff0b0b7207 */ /* 0x000fe20000800000 */
[----:B--2---:R2:W-:Y:S01]  /*3430*/  SYNCS.ARRIVE.TRANS64.RED.A1T0 RZ, [R0+URZ], RZ ;  /* 0x000000ff00ff79a7 */ /* 0x0045e200081004ff */
[----:B-1----:R-:W-:-:S02]  /*3440*/  LOP3.LUT P3, RZ, R6, 0x1, RZ, 0xc0, !PT ;  /* 0x0000000106ff7812 */ /* 0x002fc4000786c0ff */
[----:B------:R-:W-:-:S04]  /*3450*/  SEL R4, RZ, 0x1, P1 ;  /* 0x00000001ff047807 */ /* 0x000fc80000800000 */
[----:B------:R-:W-:Y:S02]  /*3460*/  LOP3.LUT R9, R9, R4, RZ, 0x3c, !PT ;  /* 0x0000000409097212 */ /* 0x000fe400078e3cff */
[----:B--2---:R-:W-:-:S04]  /*3470*/  SEL R0, RZ, 0x1, P0 ;  /* 0x00000001ff007807 */ /* 0x004fc80000000000 */
[----:B------:R-:W-:Y:S01]  /*3480*/  LOP3.LUT R8, R8, R0, RZ, 0x3c, !PT ;  /* 0x0000000008087212 */ /* 0x000fe200078e3cff */
[----:B------:R-:W-:Y:S06]  /*3490*/  @P3 BRA `(.L_x_64) ;  /* 0xfffffffc002c3947 */ /* 0x000fec000383ffff */
[----:B------:R-:W-:Y:S01]  /*34a0*/  ULEA UR5, UR6, UR37, 0x3 ;  /* 0x0000002506057291 */ /* 0x000fe2000f8e18ff */
[----:B------:R-:W-:-:S08]  /*34b0*/  SHF.L.U32 R2, R12, 0x1f, RZ ;  /* 0x0000001f0c027819 */ /* 0x000fd000000006ff */
[----:B------:R-:W1:Y:S02]  /*34c0*/  SYNCS.PHASECHK.TRANS64 P0, [UR5+0x150], R2 ;  /* 0x00015002ff0075a7 */ /* 0x000e640008001005 */
[----:B-1----:R-:W-:Y:S05]  /*34d0*/  @P0 BRA `(.L_x_65) ;  /* 0x0000000000080947 */ /* 0x002fea0003800000 */
[----:B------:R-:W1:Y:S02]  /*34e0*/  SYNCS.PHASECHK.TRANS64.TRYWAIT P0, [UR5+0x150], R2 ;  /* 0x00015002ff0075a7 */ /* 0x000e640008001105 */
[----:B-1----:R-:W-:Y:S05]  /*34f0*/  @!P0 BRA `(.L_x_66) ;  /* 0x0000005000dc8947 */ /* 0x002fea0003800000 */
.L_x_65:
[----:B------:R-:W-:-:S04]  /*3500*/  UIADD3 UR4, UPT, UPT, UR6, 0x1, URZ ;  /* 0x0000000106047890 */ /* 0x000fc8000fffe0ff */
[----:B------:R-:W-:-:S04]  /*3510*/  UISETP.NE.AND UP0, UPT, UR4, 0x2, UPT ;  /* 0x000000020400788c */ /* 0x000fc8000bf05270 */
[----:B------:R-:W-:Y:S02]  /*3520*/  USEL UR7, URZ, 0x1, UP0 ;  /* 0x00000001ff077887 */ /* 0x000fe40008000000 */
[----:B------:R-:W-:-:S04]  /*3530*/  USEL UR4, UR4, URZ, UP0 ;  /* 0x000000ff04047287 */ /* 0x000fc80008000000 */
[----:B------:R-:W-:Y:S01]  /*3540*/  ULEA UR4, UR4, UR37, 0x3 ;  /* 0x0000002504047291 */ /* 0x000fe2000f8e18ff */
[----:B-1----:R-:W-:-:S04]  /*3550*/  LOP3.LUT R2, R12, UR7, RZ, 0x3c, !PT ;  /* 0x000000070c027c12 */ /* 0x002fc8000f8e3cff */
[----:B------:R-:W-:-:S04]  /*3560*/  SHF.L.U32 R0, R2, 0x1f, RZ ;  /* 0x0000001f02007819 */ /* 0x000fc800000006ff */
[----:B------:R-:W1:Y:S02]  /*3570*/  SYNCS.PHASECHK.TRANS64 P0, [UR4+0x150], R0 ;  /* 0x00015000ff0075a7 */ /* 0x000e640008001004 */
[----:B-1----:R-:W-:Y:S05]  /*3580*/  @P0 EXIT ;  /* 0x000000000000094d */ /* 0x002fea0003800000 */
[----:B------:R-:W-:Y:S02]  /*3590*/  SHF.L.U32 R2, R2, 0x1f, RZ ;  /* 0x0000001f02027819 */ /* 0x000fe400000006ff */
[----:B------:R-:W-:-:S07]  /*35a0*/  MOV R0, UR4 ;  /* 0x0000000400007c02 */ /* 0x000fce0008000f00 */
.L_x_67:
[----:B-1----:R1:W2:Y:S02]  /*35b0*/  SYNCS.PHASECHK.TRANS64.TRYWAIT P0, [R0+URZ+0x150], R2 ;  /* 0x00015002000075a7 */ /* 0x0022a400080011ff */
[----:B--2---:R-:W-:Y:S05]  /*35c0*/  @!P0 NANOSLEEP.SYNCS 0x989680 ;  /* 0x009896800000895d */ /* 0x004fea0003900000 */
[----:B------:R-:W2:Y:S02]  /*35d0*/  @!P0 SYNCS.PHASECHK.TRANS64 P0, [R0+URZ+0x150], R2 ;  /* 0x00015002000085a7 */ /* 0x000ea400080010ff */
[----:B--2---:R-:W-:Y:S05]  /*35e0*/  @P0 EXIT ;  /* 0x000000000000094d */ /* 0x004fea0003800000 */
[----:B------:R-:W-:Y:S05]  /*35f0*/  BRA `(.L_x_67) ;  /* 0xfffffffc00ec7947 */ /* 0x000fea000383ffff */
.L_x_60:
[----:B------:R-:W-:Y:S05]  /*3600*/  BRA.U UP4, `(.L_x_68) ;  /* 0x0000001104d87547 */ /* 0x000fea000b800000 */
[----:B------:R-:W-:Y:S01]  /*3610*/  UMOV UR6, 0x40 ;  /* 0x0000004000067882 */ /* 0x000fe20000000000 */
[----:B------:R-:W-:Y:S01]  /*3620*/  NOP ;  /* 0x0000000000007918 */ /* 0x000fe20000000000 */
[----:B------:R-:W-:Y:S01]  /*3630*/  ULEA UR6, UR37, UR6, 0x18 ;  /* 0x0000000625067291 */ /* 0x000fe2000f8ec0ff */
[----:B------:R-:W-:Y:S02]  /*3640*/  UMOV UR7, 0x400 ;  /* 0x0000040000077882 */ /* 0x000fe40000000000 */
[----:B------:R-:W-:-:S06]  /*3650*/  ULEA UR37, UR37, UR7, 0x18 ;  /* 0x0000000725257291 */ /* 0x000fcc000f8ec0ff */
[----:B------:R-:W1:Y:S02]  /*3660*/  LDS.U8 R2, [UR6+0x1c] ;  /* 0x00001c06ff027984 */ /* 0x000e640008000000 */
[----:B-1----:R-:W-:-:S13]  /*3670*/  ISETP.NE.AND P0, PT, R2, RZ, PT ;  /* 0x000000ff0200720c */ /* 0x002fda0003f05270 */
[----:B------:R-:W-:Y:S05]  /*3680*/  @P0 BRA `(.L_x_69) ;  /* 0x0000000400080947 */ /* 0x000fea0003800000 */
[----:B------:R-:W-:Y:S02]  /*3690*/  UISETP.NE.U32.AND UP0, UPT, UR5, 0x1, UPT ;  /* 0x000000010500788c */ /* 0x000fe4000bf05070 */
[----:B------:R-:W-:-:S07]  /*36a0*/  UIADD3 UR8, UPT, UPT, UR6, 0x8, URZ ;  /* 0x0000000806087890 */ /* 0x000fce000fffe0ff */
[----:B------:R-:W-:Y:S05]  /*36b0*/  BRA.U !UP0, `(.L_x_70) ;  /* 0x00000001089c7547 */ /* 0x000fea000b800000 */
[----:B------:R-:W-:Y:S01]  /*36c0*/  ELECT P0, URZ, PT ;  /* 0x0000000000ff782f */ /* 0x000fe20003800000 */
[----:B------:R-:W-:-:S12]  /*36d0*/  BSSY B0, `(.L_x_70) ;  /* 0x0000025000007945 */ /* 0x000fd80003800000 */
[----:B------:R-:W-:Y:S05]  /*36e0*/  @!P0 BRA `(.L_x_71) ;  /* 0x00000000008c8947 */ /* 0x000fea0003800000 */
[----:B------:R-:W-:-:S05]  /*36f0*/  UMOV UR7, 0x10 ;  /* 0x0000001000077882 */ /* 0x000fca0000000000 */
[----:B------:R-:W-:Y:S04]  /*3700*/  DEPBAR.LE SB1, 0x36 ;  /* 0x00009d800000791a */ /* 0x000fe80000000000 */
[----:B------:R-:W1:Y:S02]  /*3710*/  UTCATOMSWS.2CTA.FIND_AND_SET.ALIGN UP1, UR7, UR7 ;  /* 0x00000007000775e3 */ /* 0x000e640008220800 */
[----:B-1----:R-:W-:Y:S01]  /*3720*/  MOV R10, UR7 ;  /* 0x00000007000a7c02 */ /* 0x002fe20008000f00 */
[----:B------:R-:W-:Y:S06]  /*3730*/  BRA.U UP1, `(.L_x_72) ;  /* 0x0000000101187547 */ /* 0x000fec000b800000 */
.L_x_73:
[----:B------:R-:W-:Y:S05]  /*3740*/  NANOSLEEP 0x64 ;  /* 0x000000640000795d */ /* 0x000fea0003800000 */
[----:B------:R-:W-:-:S05]  /*3750*/  UMOV UR7, 0x10 ;  /* 0x0000001000077882 */ /* 0x000fca0000000000 */
[----:B------:R-:W-:Y:S04]  /*3760*/  DEPBAR.LE SB1, 0x36 ;  /* 0x00009d800000791a */ /* 0x000fe80000000000 */
[----:B------:R-:W1:Y:S02]  /*3770*/  UTCATOMSWS.2CTA.FIND_AND_SET.ALIGN UP1, UR7, UR7 ;  /* 0x00000007000775e3 */ /* 0x000e640008220800 */
[----:B-1----:R-:W-:Y:S01]  /*3780*/  MOV R10, UR7 ;  /* 0x00000007000a7c02 */ /* 0x002fe20008000f00 */
[----:B------:R-:W-:Y:S05]  /*3790*/  BRA.U !UP1, `(.L_x_73) ;  /* 0xfffffffd09e87547 */ /* 0x000fea000b83ffff */
.L_x_72:
[----:B------:R-:W1:Y:S01]  /*37a0*/  LDS R5, [UR6+0x10] ;  /* 0x00001006ff057984 */ /* 0x000e620008000800 */
[----:B------:R-:W-:Y:S01]  /*37b0*/  IMAD.U32 R3, RZ, RZ, UR37 ;  /* 0x00000025ff037e24 */ /* 0x000fe2000f8e00ff */
[----:B------:R-:W-:-:S03]  /*37c0*/  MOV R2, UR4 ;  /* 0x0000000400027c02 */ /* 0x000fc60008000f00 */
[----:B------:R-:W-:Y:S01]  /*37d0*/  VIADD R3, R3, 0x1f0 ;  /* 0x000001f003037836 */ /* 0x000fe20000000000 */
[----:B-1----:R-:W-:-:S04]  /*37e0*/  SHF.L.U32 R5, R5, 0x1f, RZ ;  /* 0x0000001f05057819 */ /* 0x002fc800000006ff */
[----:B------:R-:W1:Y:S02]  /*37f0*/  SYNCS.PHASECHK.TRANS64.TRYWAIT P0, [UR6+0x8], R5 ;  /* 0x00000805ff0075a7 */ /* 0x000e640008001106 */
[----:B-1----:R-:W-:Y:S05]  /*3800*/  @P0 BRA `(.L_x_74) ;  /* 0x0000000000080947 */ /* 0x002fea0003800000 */
[----:B------:R-:W1:Y:S02]  /*3810*/  SYNCS.PHASECHK.TRANS64.TRYWAIT P0, [UR6+0x8], R5 ;  /* 0x00000805ff0075a7 */ /* 0x000e640008001106 */
[----:B-1----:R-:W-:Y:S05]  /*3820*/  @!P0 BRA `(.L_x_75) ;  /* 0x0000005000288947 */ /* 0x002fea0003800000 */
.L_x_74:
[----:B-1----:R-:W-:Y:S01]  /*3830*/  HFMA2 R4, -RZ, RZ, 0, 5.9604644775390625e-08 ;  /* 0x00000001ff047431 */ /* 0x002fe200000001ff */
[----:B------:R-:W-:Y:S01]  /*3840*/  UPRMT UR7, UR4, 0x654, UR8 ;  /* 0x0000065404077896 */ /* 0x000fe20008000008 */
[----:B------:R-:W-:Y:S01]  /*3850*/  IMAD.MOV.U32 R7, RZ, RZ, 0xffff ;  /* 0x0000ffffff077424 */ /* 0x000fe200078e00ff */
[----:B------:R-:W-:Y:S01]  /*3860*/  PRMT R2, R2, 0x654, R3 ;  /* 0x0000065402027816 */ /* 0x000fe20000000003 */
[----:B------:R-:W-:Y:S02]  /*3870*/  IMAD.MOV.U32 R5, RZ, RZ, 0x4 ;  /* 0x00000004ff057424 */ /* 0x000fe400078e00ff */
[----:B------:R-:W-:Y:S01]  /*3880*/  IMAD.SHL.U32 R9, R10, 0x20, RZ ;  /* 0x000000200a097824 */ /* 0x000fe200078e00ff */
[----:B------:R-:W-:Y:S02]  /*3890*/  MOV R3, UR7 ;  /* 0x0000000700037c02 */ /* 0x000fe40008000f00 */
[-C--:B------:R-:W-:Y:S01]  /*38a0*/  SHF.L.U32 R7, R7, R10.reuse, RZ ;  /* 0x0000000a07077219 */ /* 0x080fe200000006ff */
[----:B------:R1:W-:Y:S01]  /*38b0*/  SYNCS.ARRIVE.TRANS64.RED RZ, [UR7], R5 ;  /* 0x00000005ffff79a7 */ /* 0x0003e20008000407 */
[----:B------:R-:W-:Y:S01]  /*38c0*/  SHF.L.U32 R6, R4, R10, RZ ;  /* 0x0000000a04067219 */ /* 0x000fe200000006ff */
[----:B------:R1:W-:Y:S04]  /*38d0*/  STS [UR37+0x1f0], R9 ;  /* 0x0001f009ff007988 */ /* 0x0003e80008000825 */
[----:B------:R1:W-:Y:S04]  /*38e0*/  STAS [R2.64], R10 ;  /* 0x0000000a02007dbd */ /* 0x0003e8000c0008ff */
[----:B------:R1:W-:Y:S04]  /*38f0*/  ATOMS.OR RZ, [UR6+0x14], R7 ;  /* 0x00001407ffff798c */ /* 0x0003e8000b000006 */
[----:B------:R1:W-:Y:S04]  /*3900*/  ATOMS.OR RZ, [UR6+0x18], R6 ;  /* 0x00001806ffff798c */ /* 0x0003e8000b000006 */
[----:B------:R1:W-:Y:S02]  /*3910*/  ATOMS.XOR RZ, [UR6+0x10], R4 ;  /* 0x00001004ffff798c */ /* 0x0003e4000b800006 */
.L_x_71:
[----:B------:R-:W-:Y:S05]  /*3920*/  BSYNC B0 ;  /* 0x0000000000007941 */ /* 0x000fea0003800000 */
.L_x_70:
[----:B------:R-:W-:Y:S05]  /*3930*/  BRA.U UP0, `(.L_x_76) ;  /* 0x00000001006c7547 */ /* 0x000fea000b800000 */
[----:B------:R-:W-:-:S03]  /*3940*/  UMOV UR7, 0xffffffff ;  /* 0xffffffff00077882 */ /* 0x000fc60000000000 */
[----:B------:R-:W-:Y:S05]  /*3950*/  BRA.DIV UR7, `(.L_x_77) ;  /* 0x0000004e07f47947 */ /* 0x000fea000b800000 */
[----:B------:R-:W-:-:S13]  /*3960*/  ELECT P6, URZ, PT ;  /* 0x0000000000ff782f */ /* 0x000fda00038c0000 */
.L_x_187:
[----:B------:R-:W-:Y:S05]  /*3970*/  @!P6 BRA `(.L_x_76) ;  /* 0x00000000005ce947 */ /* 0x000fea0003800000 */
[----:B-1----:R-:W1:Y:S02]  /*3980*/  LDS R3, [UR6+0x10] ;  /* 0x00001006ff037984 */ /* 0x002e640008000800 */
[----:B-1----:R-:W-:-:S04]  /*3990*/  SHF.L.U32 R3, R3, 0x1f, RZ ;  /* 0x0000001f03037819 */ /* 0x002fc800000006ff */
[----:B------:R-:W1:Y:S02]  /*39a0*/  SYNCS.PHASECHK.TRANS64.TRYWAIT P0, [UR6+0x8], R3 ;  /* 0x00000803ff0075a7 */ /* 0x000e640008001106 */
[----:B-1----:R-:W-:Y:S05]  /*39b0*/  @P0 BRA `(.L_x_78) ;  /* 0x0000000000080947 */ /* 0x002fea0003800000 */
[----:B------:R-:W1:Y:S02]  /*39c0*/  SYNCS.PHASECHK.TRANS64.TRYWAIT P0, [UR6+0x8], R3 ;  /* 0x00000803ff0075a7 */ /* 0x000e640008001106 */
[----:B-1----:R-:W-:Y:S05]  /*39d0*/  @!P0 BRA `(.L_x_79) ;  /* 0x0000004c00f48947 */ /* 0x002fea0003800000 */
.L_x_78:
[----:B------:R-:W2:Y:S01]  /*39e0*/  LDS R5, [UR37+0x1f0] ;  /* 0x0001f025ff057984 */ /* 0x000ea20008000800 */
[----:B-1----:R-:W-:Y:S02]  /*39f0*/  HFMA2 R2, -RZ, RZ, 0, 5.9604644775390625e-08 ;  /* 0x00000001ff027431 */ /* 0x002fe400000001ff */
[----:B------:R-:W-:Y:S01]  /*3a00*/  IMAD.MOV.U32 R3, RZ, RZ, 0xffff ;  /* 0x0000ffffff037424 */ /* 0x000fe200078e00ff */
[----:B------:R-:W-:Y:S01]  /*3a10*/  UPRMT UR7, UR4, 0x654, UR8 ;  /* 0x0000065404077896 */ /* 0x000fe20008000008 */
[----:B--2---:R-:W-:-:S03]  /*3a20*/  IMAD.SHL.U32 R4, R5, 0x20, RZ ;  /* 0x0000002005047824 */ /* 0x004fc600078e00ff */
[-C--:B------:R-:W-:Y:S02]  /*3a30*/  SHF.L.U32 R3, R3, R5.reuse, RZ ;  /* 0x0000000503037219 */ /* 0x080fe400000006ff */
[----:B------:R-:W-:Y:S01]  /*3a40*/  SHF.L.U32 R5, R2, R5, RZ ;  /* 0x0000000502057219 */ /* 0x000fe200000006ff */
[----:B------:R2:W-:Y:S04]  /*3a50*/  STS [UR37+0x1f0], R4 ;  /* 0x0001f004ff007988 */ /* 0x0005e80008000825 */
[----:B------:R2:W-:Y:S04]  /*3a60*/  ATOMS.OR RZ, [UR6+0x14], R3 ;  /* 0x00001403ffff798c */ /* 0x0005e8000b000006 */
[----:B------:R2:W-:Y:S01]  /*3a70*/  ATOMS.OR RZ, [UR6+0x18], R5 ;  /* 0x00001805ffff798c */ /* 0x0005e2000b000006 */
[----:B------:R-:W-:Y:S03]  /*3a80*/  SYNCS.ARRIVE.TRANS64.RED.A1T0 RZ, [UR7], RZ ;  /* 0x000000ffffff79a7 */ /* 0x000fe60008100407 */
[----:B------:R2:W-:Y:S01]  /*3a90*/  ATOMS.XOR RZ, [UR6+0x10], R2 ;  /* 0x00001002ffff798c */ /* 0x0005e2000b800006 */
[----:B------:R-:W-:Y:S05]  /*3aa0*/  BRA `(.L_x_76) ;  /* 0x0000000000107947 */ /* 0x000fea0003800000 */
.L_x_69:
[----:B------:R-:W-:-:S05]  /*3ab0*/  MOV R2, 0xffffffff ;  /* 0xffffffff00027802 */ /* 0x000fca0000000f00 */
[----:B------:R1:W-:Y:S02]  /*3ac0*/  STS [UR37+0x1f0], R2 ;  /* 0x0001f002ff007988 */ /* 0x0003e40008000825 */
[----:B-1----:R-:W-:Y:S02]  /*3ad0*/  MOV R2, 0x3af0 ;  /* 0x00003af000027802 */ /* 0x002fe40000000f00 */
[----:B-----5:R-:W-:Y:S05]  /*3ae0*/  CALL.REL.NOINC `($__internal_1_$__cuda_sm10x_tcgen05_guardrail_trap_phase_invalid_during_alloc) ;  /* 0x0000005400547944 */ /* 0x020fea0003c00000 */
.L_x_76:
[----:B------:R-:W-:Y:S05]  /*3af0*/  WARPSYNC.ALL ;  /* 0x0000000000007948 */ /* 0x000fea0003800000 */
[----:B------:R-:W3:Y:S01]  /*3b00*/  S2UR UR7, SR_CgaCtaId ;  /* 0x00000000000779c3 */ /* 0x000ee20000008800 */
[----:B------:R-:W-:Y:S01]  /*3b10*/  UMOV UR6, 0x400 ;  /* 0x0000040000067882 */ /* 0x000fe20000000000 */
[----:B------:R-:W-:-:S06]  /*3b20*/  NOP ;  /* 0x0000000000007918 */ /* 0x000fcc0000000000 */
[----:B------:R-:W-:Y:S06]  /*3b30*/  BAR.ARV 0x6, 0xa0 ;  /* 0x0182800000007b1d */ /* 0x000fec0000002000 */
[----:B------:R-:W4:Y:S01]  /*3b40*/  LDCU UR8, c[0x0][0x38c] ;  /* 0x00007180ff0877ac */ /* 0x000f220008000800 */
[----:B------:R-:W-:Y:S01]  /*3b50*/  LOP3.LUT R0, R0, 0xffff, RZ, 0xc0, !PT ;  /* 0x0000ffff00007812 */ /* 0x000fe200078ec0ff */
[----:B-1----:R-:W-:Y:S01]  /*3b60*/  IMAD.MOV.U32 R9, RZ, RZ, 0x1 ;  /* 0x00000001ff097424 */ /* 0x002fe200078e00ff */
[----:B------:R-:W-:Y:S01]  /*3b70*/  LOP3.LUT R8, R8, 0xffff, RZ, 0xc0, !PT ;  /* 0x0000ffff08087812 */ /* 0x000fe200078ec0ff */
[----:B------:R-:W-:Y:S01]  /*3b80*/  UMOV UR19, URZ ;  /* 0x000000ff00137c82 */ /* 0x000fe20008000000 */
[----:B------:R-:W-:Y:S01]  /*3b90*/  R2UR UR11, R0 ;  /* 0x00000000000b72ca */ /* 0x000fe200000e0000 */
[----:B------:R-:W-:Y:S01]  /*3ba0*/  UMOV UR18, URZ ;  /* 0x000000ff00127c82 */ /* 0x000fe20008000000 */
[----:B------:R-:W-:Y:S01]  /*3bb0*/  R2UR UR12, R8 ;  /* 0x00000000080c72ca */ /* 0x000fe200000e0000 */
[----:B------:R-:W-:Y:S01]  /*3bc0*/  IMAD.MOV.U32 R8, RZ, RZ, RZ ;  /* 0x000000ffff087224 */ /* 0x000fe200078e00ff */
[----:B------:R-:W-:Y:S01]  /*3bd0*/  UMOV UR17, URZ ;  /* 0x000000ff00117c82 */ /* 0x000fe20008000000 */
[----:B---3--:R-:W-:-:S02]  /*3be0*/  ULEA UR7, UR7, UR6, 0x18 ;  /* 0x0000000607077291 */ /* 0x008fc4000f8ec0ff */
[----:B------:R-:W-:Y:S02]  /*3bf0*/  UISETP.NE.AND UP2, UPT, UR5, URZ, UPT ;  /* 0x000000ff0500728c */ /* 0x000fe4000bf45270 */
[----:B------:R-:W-:Y:S02]  /*3c00*/  UIADD3 UR13, UPT, UPT, UR7, 0x6400, URZ ;  /* 0x00006400070d7890 */ /* 0x000fe4000fffe0ff */
[----:B------:R-:W-:Y:S02]  /*3c10*/  UIADD3 UR14, UPT, UPT, UR7, 0x26400, URZ ;  /* 0x00026400070e7890 */ /* 0x000fe4000fffe0ff */
[----:B----4-:R-:W-:Y:S01]  /*3c20*/  UIADD3 UR8, UPT, UPT, UR8, 0x1f, URZ ;  /* 0x0000001f08087890 */ /* 0x010fe2000fffe0ff */
[----:B--2---:R-:W1:Y:S01]  /*3c30*/  LDS R2, [UR7+0x1f0] ;  /* 0x0001f007ff027984 */ /* 0x004e620008000800 */
[----:B------:R-:W-:Y:S02]  /*3c40*/  USHF.R.U32.HI UR13, URZ, 0x4, UR13 ;  /* 0x00000004ff0d7899 */ /* 0x000fe4000801160d */
[----:B------:R-:W-:-:S02]  /*3c50*/  USHF.R.S32.HI UR6, URZ, 0x1f, UR8 ;  /* 0x0000001fff067899 */ /* 0x000fc40008011408 */
[----:B------:R-:W-:Y:S02]  /*3c60*/  USHF.R.U32.HI UR14, URZ, 0x4, UR14 ;  /* 0x00000004ff0e7899 */ /* 0x000fe4000801160e */
[----:B------:R-:W-:Y:S02]  /*3c70*/  ULEA.HI UR6, UR6, UR8, URZ, 0x5 ;  /* 0x0000000806067291 */ /* 0x000fe4000f8f28ff */
[----:B------:R-:W-:Y:S02]  /*3c80*/  ULOP3.LUT UR13, UR13, 0x3fff, URZ, 0xc0, !UPT ;  /* 0x00003fff0d0d7892 */ /* 0x000fe4000f8ec0ff */
[----:B------:R-:W-:Y:S02]  /*3c90*/  USHF.R.S32.HI UR6, URZ, 0x5, UR6 ;  /* 0x00000005ff067899 */ /* 0x000fe40008011406 */
[----:B------:R-:W-:Y:S02]  /*3ca0*/  ULOP3.LUT UR14, UR14, 0x3fff, URZ, 0xc0, !UPT ;  /* 0x00003fff0e0e7892 */ /* 0x000fe4000f8ec0ff */
[----:B------:R-:W-:Y:S01]  /*3cb0*/  UISETP.LT.AND UP0, UPT, UR6, 0x1, UPT ;  /* 0x000000010600788c */ /* 0x000fe2000bf01270 */
[----:B------:R-:W-:Y:S01]  /*3cc0*/  UMOV UR28, 0x0 ;  /* 0x00000000001c7882 */ /* 0x000fe20000000000 */
[----:B------:R-:W-:Y:S01]  /*3cd0*/  UMOV UR29, 0x8100910 ;  /* 0x08100910001d7882 */ /* 0x000fe20000000000 */
[----:B------:R-:W-:-:S02]  /*3ce0*/  ULOP3.LUT UR13, UR13, 0x10000, URZ, 0xfc, !UPT ;  /* 0x000100000d0d7892 */ /* 0x000fc4000f8efcff */
[----:B------:R-:W-:Y:S02]  /*3cf0*/  ULOP3.LUT UR14, UR14, 0x10000, URZ, 0xfc, !UPT ;  /* 0x000100000e0e7892 */ /* 0x000fe4000f8efcff */
[----:B------:R-:W-:Y:S01]  /*3d00*/  USEL UR20, UR6, 0x1, !UP0 ;  /* 0x0000000106147887 */ /* 0x000fe2000c000000 */
[----:B------:R-:W-:Y:S01]  /*3d10*/  UMOV UR26, 0x0 ;  /* 0x00000000001a7882 */ /* 0x000fe20000000000 */
[----:B------:R-:W-:Y:S01]  /*3d20*/  UMOV UR27, 0x8100910 ;  /* 0x08100910001b7882 */ /* 0x000fe20000000000 */
[----:B------:R-:W-:Y:S01]  /*3d30*/  UMOV UR24, 0x0 ;  /* 0x0000000000187882 */ /* 0x000fe20000000000 */
[----:B------:R-:W-:Y:S01]  /*3d40*/  UMOV UR25, 0x8100910 ;  /* 0x0810091000197882 */ /* 0x000fe20000000000 */
[----:B------:R-:W-:Y:S01]  /*3d50*/  UMOV UR22, 0x0 ;  /* 0x0000000000167882 */ /* 0x000fe20000000000 */
[----:B------:R-:W-:Y:S01]  /*3d60*/  UMOV UR23, 0x8100910 ;  /* 0x0810091000177882 */ /* 0x000fe20000000000 */
[----:B-1----:R-:W-:Y:S02]  /*3d70*/  R2UR UR21, R2 ;  /* 0x00000000021572ca */ /* 0x002fe400000e0000 */
[----:B------:R-:W-:-:S13]  /*3d80*/  CS2R R2, SRZ ;  /* 0x0000000000027805 */ /* 0x000fda000001ff00 */
.L_x_87:
[C---:B------:R-:W-:Y:S02]  /*3d90*/  LEA R0, R8.reuse, UR7, 0x3 ;  /* 0x0000000708007c11 */ /* 0x040fe4000f8e18ff */
[----:B------:R-:W-:Y:S02]  /*3da0*/  SHF.L.U32 R4, R3, 0x1f, RZ ;  /* 0x0000001f03047819 */ /* 0x000fe400000006ff */
[----:B------:R-:W-:Y:S02]  /*3db0*/  LEA R5, R8, UR7, 0x4 ;  /* 0x0000000708057c11 */ /* 0x000fe4000f8e20ff */
[----:B------:R-:W1:Y:S02]  /*3dc0*/  SYNCS.PHASECHK.TRANS64.TRYWAIT P0, [R0+URZ+0x140], R4 ;  /* 0x00014004000075a7 */ /* 0x000e6400080011ff */
[----:B-1-34-:R-:W-:Y:S05]  /*3dd0*/  @!P0 BRA `(.L_x_80) ;  /* 0x0000004c000c8947 */ /* 0x01afea0003800000 */
.L_x_188:
[----:B-1----:R-:W1:Y:S01]  /*3de0*/  LDS.128 R4, [R5+0x1d0] ;  /* 0x0001d00005047984 */ /* 0x002e620000000c00 */
[----:B------:R-:W-:Y:S02]  /*3df0*/  VIADD R0, R0, 0x150 ;  /* 0x0000015000007836 */ /* 0x000fe40000000000 */
[----:B------:R-:W-:Y:S01]  /*3e00*/  VIADD R8, R8, 0x1 ;  /* 0x0000000108087836 */ /* 0x000fe20000000000 */
[----:B------:R-:W-:Y:S01]  /*3e10*/  @!PT LDS RZ, [RZ] ;  /* 0x00000000fffff984 */ /* 0x000fe20000000800 */
[----:B------:R-:W-:Y:S01]  /*3e20*/  @!PT LDS RZ, [RZ] ;  /* 0x00000000fffff984 */ /* 0x000fe20000000800 */
[----:B------:R-:W-:Y:S01]  /*3e30*/  @!PT LDS RZ, [RZ] ;  /* 0x00000000fffff984 */ /* 0x000fe20000000800 */
[----:B------:R-:W-:Y:S01]  /*3e40*/  @!PT LDS RZ, [RZ] ;  /* 0x00000000fffff984 */ /* 0x000fe20000000800 */
[----:B------:R2:W-:Y:S06]  /*3e50*/  MEMBAR.ALL.CTA ;  /* 0x0000000000007992 */ /* 0x0005ec0000008000 */
[----:B--2---:R-:W2:Y:S01]  /*3e60*/  FENCE.VIEW.ASYNC.S ;  /* 0x00000000000073c6 */ /* 0x004ea20000000000 */
[----:B------:R-:W-:-:S04]  /*3e70*/  PRMT R0, RZ, 0x654, R0 ;  /* 0x00000654ff007816 */ /* 0x000fc80000000000 */
[----:B--2---:R2:W-:Y:S01]  /*3e80*/  SYNCS.ARRIVE.TRANS64.RED.A1T0 RZ, [R0+URZ], RZ ;  /* 0x000000ff00ff79a7 */ /* 0x0045e200081004ff */
[----:B-1----:R-:W-:Y:S01]  /*3e90*/  LOP3.LUT P1, RZ, R6, 0x1, RZ, 0xc0, !PT ;  /* 0x0000000106ff7812 */ /* 0x002fe2000782c0ff */
[----:B--2---:R-:W-:-:S12]  /*3ea0*/  BRA.U UP2, `(.L_x_81) ;  /* 0x0000000502087547 */ /* 0x004fd8000b800000 */
[----:B------:R-:W1:Y:S01]  /*3eb0*/  LDCU UR8, c[0x0][0x38c] ;  /* 0x00007180ff0877ac */ /* 0x000e620008000800 */
[----:B------:R-:W-:Y:S02]  /*3ec0*/  PLOP3.LUT P2, PT, PT, PT, PT, 0x80, 0x8 ;  /* 0x000000000008781c */ /* 0x000fe40003f4f070 */
[----:B------:R-:W-:Y:S01]  /*3ed0*/  SHF.L.U32 R4, R9, 0x1f, RZ ;  /* 0x0000001f09047819 */ /* 0x000fe200000006ff */
[----:B------:R-:W-:Y:S02]  /*3ee0*/  ULEA UR9, UR19, UR7, 0x3 ;  /* 0x0000000713097291 */ /* 0x000fe4000f8e18ff */
[----:B------:R-:W-:Y:S02]  /*3ef0*/  ULEA UR10, UR19, UR21, 0x5 ;  /* 0x00000015130a7291 */ /* 0x000fe4000f8e28ff */
[----:B-1----:R-:W-:-:S06]  /*3f00*/  UISETP.GE.AND UP0, UPT, UR8, 0x1, UPT ;  /* 0x000000010800788c */ /* 0x002fcc000bf06270 */
[----:B------:R-:W-:-:S05]  /*3f10*/  PLOP3.LUT P0, PT, PT, PT, UP0, 0x80, 0x8 ;  /* 0x000000000008781c */ /* 0x000fca0003f0f008 */
[----:B------:R-:W-:-:S08]  /*3f20*/  @UP0 ULEA UR8, UR18, UR7, 0x3 ;  /* 0x0000000712080291 */ /* 0x000fd0000f8e18ff */
[----:B------:R-:W-:-:S04]  /*3f30*/  @P0 SHF.L.U32 R0, R2, 0x1f, RZ ;  /* 0x0000001f02000819 */ /* 0x000fc800000006ff */
[----:B------:R1:W2:Y:S01]  /*3f40*/  @P0 SYNCS.PHASECHK.TRANS64.TRYWAIT P2, [UR8], R0 ;  /* 0x00000000ff0005a7 */ /* 0x0002a20008041108 */
[----:B------:R-:W3:Y:S02]  /*3f50*/  SYNCS.PHASECHK.TRANS64.TRYWAIT P0, [UR9+0x180], R4 ;  /* 0x00018004ff0075a7 */ /* 0x000ee40008001109 */
[----:B-123--:R-:W-:Y:S05]  /*3f60*/  @!P0 BRA `(.L_x_82) ;  /* 0x0000004800bc8947 */ /* 0x00efea0003800000 */
.L_x_190:
[----:B------:R-:W-:Y:S01]  /*3f70*/  UMOV UR16, UR17 ;  /* 0x0000001100107c82 */ /* 0x000fe20008000000 */
[----:B------:R-:W-:Y:S05]  /*3f80*/  BRA.U !UP0, `(.L_x_83) ;  /* 0x0000000108c07547 */ /* 0x000fea000b800000 */
[----:B------:R-:W-:Y:S02]  /*3f90*/  UIADD3 UR16, UPT, UPT, UR20, UR17, URZ ;  /* 0x0000001114107290 */ /* 0x000fe4000fffe0ff */
[----:B------:R-:W-:Y:S01]  /*3fa0*/  UPLOP3.LUT UP3, UPT, UPT, UPT, UPT, 0x40, 0x4 ;  /* 0x000000000004789c */ /* 0x000fe20003f6e870 */
[----:B------:R-:W-:Y:S01]  /*3fb0*/  UMOV UR15, UR6 ;  /* 0x00000006000f7c82 */ /* 0x000fe20008000000 */
[----:B------:R-:W-:-:S09]  /*3fc0*/  UMOV UR46, UR18 ;  /* 0x00000012002e7c82 */ /* 0x000fd20008000000 */
.L_x_86:
[----:B--2---:R-:W-:Y:S01]  /*3fd0*/  ULEA UR8, UR46, UR7, 0x3 ;  /* 0x000000072e087291 */ /* 0x004fe2000f8e18ff */
[----:B---3--:R-:W-:Y:S11]  /*3fe0*/  @P2 BRA `(.L_x_84) ;  /* 0x00000000000c2947 */ /* 0x008ff60003800000 */
[----:B-1----:R-:W-:Y:S04]  /*3ff0*/  SHF.L.U32 R4, R2, 0x1f, RZ ;  /* 0x0000001f02047819 */ /* 0x002fe800000006ff */
[----:B------:R-:W1:Y:S02]  /*4000*/  SYNCS.PHASECHK.TRANS64.TRYWAIT P0, [UR8], R4 ;  /* 0x00000004ff0075a7 */ /* 0x000e640008001108 */
[----:B-1----:R-:W-:Y:S05]  /*4010*/  @!P0 BRA `(.L_x_85) ;  /* 0x0000004800a88947 */ /* 0x002fea0003800000 */
.L_x_84:
[----:B------:R-:W-:Y:S01]  /*4020*/  UISETP.NE.AND UP0, UPT, UR15, 0x1, UPT ;  /* 0x000000010f00788c */ /* 0x000fe2000bf05270 */
[----:B------:R-:W-:Y:S01]  /*4030*/  PLOP3.LUT P2, PT, PT, PT, PT, 0x80, 0x8 ;  /* 0x000000000008781c */ /* 0x000fe20003f4f070 */
[----:B------:R-:W-:Y:S02]  /*4040*/  UIADD3 UR18, UPT, UPT, UR46, 0x1, URZ ;  /* 0x000000012e127890 */ /* 0x000fe4000fffe0ff */
[----:B------:R-:W-:Y:S02]  /*4050*/  ULEA UR32, UR46, UR14, 0x8 ;  /* 0x0000000e2e207291 */ /* 0x000fe4000f8e40ff */
[----:B------:R-:W-:Y:S01]  /*4060*/  UISETP.NE.AND UP1, UPT, UR18, 0x10, UPT ;  /* 0x000000101200788c */ /* 0x000fe2000bf25270 */
[----:B------:R-:W-:Y:S01]  /*4070*/  PLOP3.LUT P0, PT, PT, PT, UP0, 0x80, 0x8 ;  /* 0x000000000008781c */ /* 0x000fe20003f0f008 */
[----:B------:R-:W-:Y:S02]  /*4080*/  UIADD3 UR44, UPT, UPT, UR32, 0x2, URZ ;  /* 0x00000002202c7890 */ /* 0x000fe4000fffe0ff */
[----:B------:R-:W-:Y:S02]  /*4090*/  USEL UR31, URZ, 0x1, UP1 ;  /* 0x00000001ff1f7887 */ /* 0x000fe40008800000 */
[----:B------:R-:W-:Y:S02]  /*40a0*/  USEL UR18, UR18, URZ, UP1 ;  /* 0x000000ff12127287 */ /* 0x000fe40008800000 */
[----:B------:R-:W-:Y:S02]  /*40b0*/  UIADD3 UR40, UPT, UPT, UR32, 0x4, URZ ;  /* 0x0000000420287890 */ /* 0x000fe4000fffe0ff */
[----:B------:R-:W-:Y:S01]  /*40c0*/  @UP0 ULEA UR30, UR18, UR7, 0x3 ;  /* 0x00000007121e0291 */ /* 0x000fe2000f8e18ff */
[----:B------:R-:W-:Y:S01]  /*40d0*/  LOP3.LUT R2, R2, UR31, RZ, 0x3c, !PT ;  /* 0x0000001f02027c12 */ /* 0x000fe2000f8e3cff */
[----:B------:R-:W-:Y:S02]  /*40e0*/  UIADD3 UR36, UPT, UPT, UR32, 0x6, URZ ;  /* 0x0000000620247890 */ /* 0x000fe4000fffe0ff */
[----:B------:R-:W-:Y:S01]  /*40f0*/  UIADD3 UR8, UPT, UPT, UR8, 0x80, URZ ;  /* 0x0000008008087890 */ /* 0x000fe2000fffe0ff */
[----:B-1----:R-:W-:Y:S01]  /*4100*/  @P0 SHF.L.U32 R0, R2, 0x1f, RZ ;  /* 0x0000001f02000819 */ /* 0x002fe200000006ff */
[----:B------:R-:W-:Y:S02]  /*4110*/  UIADD3 UR17, UPT, UPT, UR17, 0x1, URZ ;  /* 0x0000000111117890 */ /* 0x000fe4000fffe0ff */
[----:B------:R-:W-:Y:S01]  /*4120*/  UIADD3 UR15, UPT, UPT, UR15, -0x1, URZ ;  /* 0xffffffff0f0f7890 */ /* 0x000fe2000fffe0ff */
[----:B------:R2:W3:Y:S01]  /*4130*/  @P0 SYNCS.PHASECHK.TRANS64.TRYWAIT P2, [UR30], R0 ;  /* 0x00000000ff0005a7 */ /* 0x0004e2000804111e */
[----:B------:R-:W-:Y:S02]  /*4140*/  ULEA UR30, UR46, UR13, 0x9 ;  /* 0x0000000d2e1e7291 */ /* 0x000fe4000f8e48ff */
[----:B------:R-:W-:Y:S02]  /*4150*/  UISETP.NE.AND UP0, UPT, UR17, UR16, UPT ;  /* 0x000000101100728c */ /* 0x000fe4000bf05270 */
[----:B------:R-:W-:Y:S02]  /*4160*/  UIADD3 UR42, UPT, UPT, UR30, 0x2, URZ ;  /* 0x000000021e2a7890 */ /* 0x000fe4000fffe0ff */
[----:B------:R-:W-:Y:S02]  /*4170*/  UIADD3 UR38, UPT, UPT, UR30, 0x4, URZ ;  /* 0x000000041e267890 */ /* 0x000fe4000fffe0ff */
[----:B------:R-:W-:Y:S01]  /*4180*/  UIADD3 UR34, UPT, UPT, UR30, 0x6, URZ ;  /* 0x000000061e227890 */ /* 0x000fe2000fffe0ff */
[----:B------:R-:W-:Y:S01]  /*4190*/  UMOV UR33, 0x40004040 ;  /* 0x4000404000217882 */ /* 0x000fe20000000000 */
[----:B------:R-:W-:Y:S01]  /*41a0*/  UMOV UR31, 0x40004040 ;  /* 0x40004040001f7882 */ /* 0x000fe20000000000 */
[----:B------:R-:W-:Y:S01]  /*41b0*/  UMOV UR45, 0x40004040 ;  /* 0x40004040002d7882 */ /* 0x000fe20000000000 */
[----:B------:R2:W-:Y:S01]  /*41c0*/  UTCHMMA.2CTA gdesc[UR30], gdesc[UR32], tmem[UR10], tmem[UR28], idesc[UR29], UP3 ;  /* 0x00ff1c201e0075ea */ /* 0x0005e20009a0000a */
[----:B------:R-:W-:Y:S01]  /*41d0*/  UPLOP3.LUT UP3, UPT, UPT, UPT, UPT, 0x80, 0x8 ;  /* 0x000000000008789c */ /* 0x000fe20003f6f070 */
[----:B------:R-:W-:Y:S01]  /*41e0*/  UMOV UR43, 0x40004040 ;  /* 0x40004040002b7882 */ /* 0x000fe20000000000 */
[----:B------:R-:W-:Y:S01]  /*41f0*/  UMOV UR41, 0x40004040 ;  /* 0x4000404000297882 */ /* 0x000fe20000000000 */
[----:B------:R2:W-:Y:S01]  /*4200*/  UTCHMMA.2CTA gdesc[UR42], gdesc[UR44], tmem[UR10], tmem[UR26], idesc[UR27], UPT ;  /* 0x00ff1a2c2a0075ea */ /* 0x0005e2000ba0000a */
[----:B------:R-:W-:Y:S01]  /*4210*/  UMOV UR39, 0x40004040 ;  /* 0x4000404000277882 */ /* 0x000fe20000000000 */
[----:B------:R-:W-:Y:S01]  /*4220*/  UMOV UR37, 0x40004040 ;  /* 0x4000404000257882 */ /* 0x000fe20000000000 */
[----:B------:R-:W-:Y:S01]  /*4230*/  UMOV UR35, 0x40004040 ;  /* 0x4000404000237882 */ /* 0x000fe20000000000 */
[----:B------:R2:W-:Y:S01]  /*4240*/  UTCHMMA.2CTA gdesc[UR38], gdesc[UR40], tmem[UR10], tmem[UR24], idesc[UR25], UPT ;  /* 0x00ff1828260075ea */ /* 0x0005e2000ba0000a */
[----:B------:R2:W-:Y:S01]  /*4250*/  UTCHMMA.2CTA gdesc[UR34], gdesc[UR36], tmem[UR10], tmem[UR22], idesc[UR23], UPT ;  /* 0x00ff1624220075ea */ /* 0x0005e2000ba0000a */
[----:B------:R2:W-:Y:S01]  /*4260*/  UTCBAR.2CTA.MULTICAST [UR8], URZ, UR12 ;  /* 0x000000ff080073e9 */ /* 0x0005e2000820080c */
[----:B------:R-:W-:Y:S01]  /*4270*/  UMOV UR46, UR18 ;  /* 0x00000012002e7c82 */ /* 0x000fe20008000000 */
[----:B------:R-:W-:Y:S05]  /*4280*/  BRA.U UP0, `(.L_x_86) ;  /* 0xfffffffd00507547 */ /* 0x000fea000b83ffff */
.L_x_83:
[----:B------:R-:W-:Y:S01]  /*4290*/  UIADD3 UR9, UPT, UPT, UR9, 0x160, URZ ;  /* 0x0000016009097890 */ /* 0x000fe2000fffe0ff */
[----:B------:R-:W-:-:S08]  /*42a0*/  UMOV UR17, UR16 ;  /* 0x0000001000117c82 */ /* 0x000fd00008000000 */
[----:B------:R4:W-:Y:S01]  /*42b0*/  UTCBAR.2CTA.MULTICAST [UR9], URZ, UR11 ;  /* 0x000000ff090073e9 */ /* 0x0009e2000820080b */
[----:B------:R-:W-:Y:S02]  /*42c0*/  NOP ;  /* 0x0000000000007918 */ /* 0x000fe40000000000 */
.L_x_81:
[----:B------:R-:W-:Y:S01]  /*42d0*/  UIADD3 UR19, UPT, UPT, UR19, 0x1, URZ ;  /* 0x0000000113137890 */ /* 0x000fe2000fffe0ff */
[----:B------:R-:W-:-:S03]  /*42e0*/  ISETP.NE.AND P0, PT, R8, 0x2, PT ;  /* 0x000000020800780c */ /* 0x000fc60003f05270 */
[----:B------:R-:W-:Y:S01]  /*42f0*/  UISETP.NE.AND UP0, UPT, UR19, 0x4, UPT ;  /* 0x000000041300788c */ /* 0x000fe2000bf05270 */
[----:B-12---:R-:W-:Y:S02]  /*4300*/  SEL R0, RZ, 0x1, P0 ;  /* 0x00000001ff007807 */ /* 0x006fe40000000000 */
[----:B------:R-:W-:Y:S01]  /*4310*/  SEL R8, R8, RZ, P0 ;  /* 0x000000ff08087207 */ /* 0x000fe20000000000 */
[----:B------:R-:W-:Y:S01]  /*4320*/  USEL UR8, URZ, 0x1, UP0 ;  /* 0x00000001ff087887 */ /* 0x000fe20008000000 */
[----:B------:R-:W-:Y:S01]  /*4330*/  LOP3.LUT R3, R3, R0, RZ, 0x3c, !PT ;  /* 0x0000000003037212 */ /* 0x000fe200078e3cff */
[----:B------:R-:W-:-:S04]  /*4340*/  USEL UR19, UR19, URZ, UP0 ;  /* 0x000000ff13137287 */ /* 0x000fc80008000000 */
[----:B------:R-:W-:Y:S01]  /*4350*/  LOP3.LUT R9, R9, UR8, RZ, 0x3c, !PT ;  /* 0x0000000809097c12 */ /* 0x000fe2000f8e3cff */
[----:B------:R-:W-:Y:S07]  /*4360*/  @P1 BRA `(.L_x_87) ;  /* 0xfffffff800881947 */ /* 0x000fee000383ffff */
[----:B------:R-:W1:Y:S01]  /*4370*/  S2UR UR6, SR_CgaCtaId ;  /* 0x00000000000679c3 */ /* 0x000e620000008800 */
[----:B------:R-:W-:Y:S01]  /*4380*/  ELECT P0, URZ, PT ;  /* 0x0000000000ff782f */ /* 0x000fe20003800000 */
[----:B------:R-:W-:Y:S01]  /*4390*/  HFMA2 R0, -RZ, RZ, 0, 5.9604644775390625e-08 ;  /* 0x00000001ff007431 */ /* 0x000fe200000001ff */
[----:B------:R-:W-:-:S05]  /*43a0*/  UMOV UR8, 0x40 ;  /* 0x0000004000087882 */ /* 0x000fca0000000000 */
[----:B------:R-:W-:Y:S01]  /*43b0*/  UVIRTCOUNT.DEALLOC.SMPOOL 0x80 ;  /* 0x000000800000784c */ /* 0x000fe20000000000 */
[----:B------:R-:W-:Y:S02]  /*43c0*/  UISETP.NE.AND UP0, UPT, UR5, URZ, UPT ;  /* 0x000000ff0500728c */ /* 0x000fe4000bf05270 */
[----:B-1----:R-:W-:-:S09]  /*43d0*/  ULEA UR6, UR6, UR8, 0x18 ;  /* 0x0000000806067291 */ /* 0x002fd2000f8ec0ff */
[----:B------:R1:W-:Y:S01]  /*43e0*/  @P0 STS.U8 [UR6+0x1c], R0 ;  /* 0x00001c00ff000988 */ /* 0x0003e20008000006 */
[----:B------:R-:W-:Y:S05]  /*43f0*/  BRA.U UP0, `(.L_x_88) ;  /* 0x0000000100a07547 */ /* 0x000fea000b800000 */
[----:B------:R-:W-:Y:S01]  /*4400*/  UIADD3 UR5, UPT, UPT, UR7, 0x180, URZ ;  /* 0x0000018007057890 */ /* 0x000fe2000fffe0ff */
[----:B------:R-:W-:-:S03]  /*4410*/  SHF.L.U32 R2, R9, 0x1f, RZ ;  /* 0x0000001f09027819 */ /* 0x000fc600000006ff */
[----:B------:R-:W-:-:S09]  /*4420*/  ULEA UR8, UR19, UR5, 0x3 ;  /* 0x0000000513087291 */ /* 0x000fd2000f8e18ff */
[----:B------:R-:W2:Y:S02]  /*4430*/  SYNCS.PHASECHK.TRANS64.TRYWAIT P0, [UR8], R2 ;  /* 0x00000002ff0075a7 */ /* 0x000ea40008001108 */
[----:B--2---:R-:W-:Y:S05]  /*4440*/  @!P0 BRA `(.L_x_89) ;  /* 0x0000004400b48947 */ /* 0x004fea0003800000 */
.L_x_193:
[----:B----4-:R-:W-:-:S04]  /*4450*/  UIADD3 UR9, UPT, UPT, UR19, 0x1, URZ ;  /* 0x0000000113097890 */ /* 0x010fc8000fffe0ff */
        /* <DEDUP_REMOVED lines=8> */
.L_x_195:
        /* <DEDUP_REMOVED lines=9> */
.L_x_197:
[----:B------:R-:W-:-:S04]  /*4570*/  UIADD3 UR9, UPT, UPT, UR9, 0x1, URZ ;  /* 0x0000000109097890 */ /* 0x000fc8000fffe0ff */
[----:B------:R-:W-:-:S04]  /*4580*/  UISETP.NE.AND UP1, UPT, UR9, 0x4, UPT ;  /* 0x000000040900788c */ /* 0x000fc8000bf25270 */
[----:B------:R-:W-:Y:S02]  /*4590*/  USEL UR8, URZ, 0x1, UP1 ;  /* 0x00000001ff087887 */ /* 0x000fe40008800000 */
[----:B------:R-:W-:-:S04]  /*45a0*/  USEL UR9, UR9, URZ, UP1 ;  /* 0x000000ff09097287 */ /* 0x000fc80008800000 */
[----:B------:R-:W-:Y:S01]  /*45b0*/  ULEA UR9, UR9, UR5, 0x3 ;  /* 0x0000000509097291 */ /* 0x000fe2000f8e18ff */
[----:B------:R-:W-:-:S04]  /*45c0*/  LOP3.LUT R2, R2, UR8, RZ, 0x3c, !PT ;  /* 0x0000000802027c12 */ /* 0x000fc8000f8e3cff */
[----:B------:R-:W-:Y:S01]  /*45d0*/  SHF.L.U32 R2, R2, 0x1f, RZ ;  /* 0x0000001f02027819 */ /* 0x000fe200000006ff */
[----:B-1----:R-:W-:-:S04]  /*45e0*/  IMAD.U32 R0, RZ, RZ, UR9 ;  /* 0x00000009ff007e24 */ /* 0x002fc8000f8e00ff */
[----:B------:R1:W2:Y:S03]  /*45f0*/  SYNCS.PHASECHK.TRANS64.TRYWAIT P0, [R0+URZ], R2 ;  /* 0x00000002000075a7 */ /* 0x0002a600080011ff */
[----:B--2---:R-:W-:Y:S05]  /*4600*/  @!P0 NANOSLEEP.SYNCS 0x989680 ;  /* 0x009896800000895d */ /* 0x004fea0003900000 */
[----:B------:R-:W2:Y:S02]  /*4610*/  @!P0 SYNCS.PHASECHK.TRANS64 P0, [R0+URZ], R2 ;  /* 0x00000002000085a7 */ /* 0x000ea400080010ff */
[----:B--2---:R-:W-:Y:S05]  /*4620*/  @P0 BRA `(.L_x_92) ;  /* 0x0000000000200947 */ /* 0x004fea0003800000 */
.L_x_93:
[----:B--2---:R2:W4:Y:S02]  /*4630*/  SYNCS.PHASECHK.TRANS64.TRYWAIT P0, [R0+URZ], R2 ;  /* 0x00000002000075a7 */ /* 0x00452400080011ff */
[----:B----4-:R-:W-:Y:S05]  /*4640*/  @!P0 NANOSLEEP.SYNCS 0x989680 ;  /* 0x009896800000895d */ /* 0x010fea0003900000 */
[----:B------:R-:W4:Y:S02]  /*4650*/  @!P0 SYNCS.PHASECHK.TRANS64 P0, [R0+URZ], R2 ;  /* 0x00000002000085a7 */ /* 0x000f2400080010ff */
[----:B----4-:R-:W-:Y:S05]  /*4660*/  @!P0 BRA `(.L_x_93) ;  /* 0xfffffffc00f08947 */ /* 0x010fea000383ffff */
[----:B------:R-:W-:Y:S05]  /*4670*/  BRA `(.L_x_92) ;  /* 0x00000000000c7947 */ /* 0x000fea0003800000 */
.L_x_88:
[----:B------:R-:W-:-:S04]  /*4680*/  UIADD3 UR5, UPT, UPT, UR7, 0x1c0, URZ ;  /* 0x000001c007057890 */ /* 0x000fc8000fffe0ff */
[----:B------:R-:W-:-:S09]  /*4690*/  UPRMT UR5, UR4, 0x654, UR5 ;  /* 0x0000065404057896 */ /* 0x000fd20008000005 */
[----:B------:R-:W-:Y:S03]  /*46a0*/  SYNCS.ARRIVE.TRANS64.RED.A1T0 RZ, [UR5], RZ ;  /* 0x000000ffffff79a7 */ /* 0x000fe60008100405 */
.L_x_92:
[----:B-12---:R-:W-:Y:S01]  /*46b0*/  SHF.L.U32 R2, RZ, 0x1f, RZ ;  /* 0x0000001fff027819 */ /* 0x006fe200000006ff */
[----:B------:R-:W-:Y:S01]  /*46c0*/  UIADD3 UR5, UPT, UPT, UR7, 0x1c0, URZ ;  /* 0x000001c007057890 */ /* 0x000fe2000fffe0ff */
[----:B------:R-:W-:Y:S02]  /*46d0*/  PLOP3.LUT P0, PT, PT, PT, UP0, 0x80, 0x8 ;  /* 0x000000000008781c */ /* 0x000fe40003f0f008 */
[----:B------:R-:W1:Y:S02]  /*46e0*/  SYNCS.PHASECHK.TRANS64.TRYWAIT P1, [UR7+0x1c0], R2 ;  /* 0x0001c002ff0075a7 */ /* 0x000e640008021107 */
[----:B-1----:R-:W-:Y:S09]  /*46f0*/  @!P1 BRA `(.L_x_94) ;  /* 0x0000004400509947 */ /* 0x002ff20003800000 */
.L_x_199:
[----:B------:R-:W-:Y:S01]  /*4700*/  @!UP0 UPRMT UR5, UR4, 0x654, UR5 ;  /* 0x0000065404058896 */ /* 0x000fe20008000005 */
[----:B------:R-:W-:Y:S02]  /*4710*/  UMOV UR8, 0xffff ;  /* 0x0000ffff00087882 */ /* 0x000fe40000000000 */
[----:B------:R-:W-:-:S06]  /*4720*/  UMOV UR4, 0x1 ;  /* 0x0000000100047882 */ /* 0x000fcc0000000000 */
[----:B------:R-:W-:Y:S01]  /*4730*/  @!P0 SYNCS.ARRIVE.TRANS64.RED.A1T0 RZ, [UR5], RZ ;  /* 0x000000ffffff89a7 */ /* 0x000fe20008100405 */
[----:B------:R-:W-:Y:S01]  /*4740*/  NOP ;  /* 0x0000000000007918 */ /* 0x000fe20000000000 */
[----:B-1----:R-:W1:Y:S01]  /*4750*/  LDS R0, [UR6+0x14] ;  /* 0x00001406ff007984 */ /* 0x002e620008000800 */
[----:B------:R-:W-:-:S04]  /*4760*/  ULOP3.LUT UR5, UR21, 0xffff, URZ, 0xc0, !UPT ;  /* 0x0000ffff15057892 */ /* 0x000fc8000f8ec0ff */
[----:B------:R-:W-:-:S04]  /*4770*/  USHF.R.U32.HI UR5, URZ, 0x5, UR5 ;  /* 0x00000005ff057899 */ /* 0x000fc80008011605 */
[----:B------:R-:W-:Y:S02]  /*4780*/  USHF.L.U32 UR8, UR8, UR5, URZ ;  /* 0x0000000508087299 */ /* 0x000fe400080006ff */
[----:B------:R-:W-:-:S04]  /*4790*/  USHF.L.U32 UR4, UR4, UR5, URZ ;  /* 0x0000000504047299 */ /* 0x000fc800080006ff */
[----:B-1----:R-:W-:-:S04]  /*47a0*/  LOP3.LUT R0, R0, UR8, RZ, 0xc0, !PT ;  /* 0x0000000800007c12 */ /* 0x002fc8000f8ec0ff */
[----:B------:R-:W-:-:S13]  /*47b0*/  ISETP.NE.AND P0, PT, R0, UR8, PT ;  /* 0x0000000800007c0c */ /* 0x000fda000bf05270 */
[----:B------:R-:W-:Y:S05]  /*47c0*/  @P0 BRA `(.L_x_95) ;  /* 0x0000000000580947 */ /* 0x000fea0003800000 */
[----:B------:R-:W1:Y:S02]  /*47d0*/  LDS R0, [UR6+0x18] ;  /* 0x00001806ff007984 */ /* 0x000e640008000800 */
[----:B-1----:R-:W-:-:S04]  /*47e0*/  LOP3.LUT R0, R0, UR4, RZ, 0xc0, !PT ;  /* 0x0000000400007c12 */ /* 0x002fc8000f8ec0ff */
[----:B------:R-:W-:-:S13]  /*47f0*/  ISETP.NE.AND P0, PT, R0, UR4, PT ;  /* 0x0000000400007c0c */ /* 0x000fda000bf05270 */
[----:B------:R-:W-:Y:S05]  /*4800*/  @P0 BRA `(.L_x_96) ;  /* 0x00000000003c0947 */ /* 0x000fea0003800000 */
[----:B------:R-:W1:Y:S01]  /*4810*/  S2R R2, SR_LANEID ;  /* 0x0000000000027919 */ /* 0x000e620000000000 */
[----:B------:R-:W-:Y:S01]  /*4820*/  ULOP3.LUT UR8, URZ, UR8, URZ, 0x33, !UPT ;  /* 0x00000008ff087292 */ /* 0x000fe2000f8e33ff */
[----:B------:R-:W-:Y:S02]  /*4830*/  VOTEU.ANY UR7, UPT, PT ;  /* 0x0000000000077886 */ /* 0x000fe400038e0100 */
[----:B------:R-:W-:-:S03]  /*4840*/  UFLO.U32 UR7, UR7 ;  /* 0x00000007000772bd */ /* 0x000fc600080e0000 */
[----:B------:R-:W-:-:S04]  /*4850*/  IMAD.U32 R0, RZ, RZ, UR8 ;  /* 0x00000008ff007e24 */ /* 0x000fc8000f8e00ff */
[----:B------:R2:W3:Y:S02]  /*4860*/  REDUX UR5, R0 ;  /* 0x00000000000573c4 */ /* 0x0004e40000000000 */
[----:B------:R1:W-:Y:S02]  /*4870*/  UTCATOMSWS.AND URZ, UR8 ;  /* 0x0000000800ff79e3 */ /* 0x0003e40008000000 */
[----:B-1----:R-:W-:Y:S02]  /*4880*/  ISETP.EQ.U32.AND P0, PT, R2, UR7, PT ;  /* 0x0000000702007c0c */ /* 0x002fe4000bf02070 */
[----:B--2---:R-:W-:Y:S02]  /*4890*/  LOP3.LUT R0, RZ, UR4, RZ, 0x33, !PT ;  /* 0x00000004ff007c12 */ /* 0x004fe4000f8e33ff */
[----:B---3--:R-:W-:Y:S02]  /*48a0*/  MOV R2, UR5 ;  /* 0x0000000500027c02 */ /* 0x008fe40008000f00 */
[----:B------:R-:W1:Y:S07]  /*48b0*/  REDUX UR4, R0 ;  /* 0x00000000000473c4 */ /* 0x000e6e0000000000 */
[----:B------:R2:W-:Y:S01]  /*48c0*/  @P0 ATOMS.AND RZ, [UR6+0x14], R2 ;  /* 0x00001402ffff098c */ /* 0x0005e2000a800006 */
[----:B-1----:R-:W-:-:S05]  /*48d0*/  IMAD.U32 R0, RZ, RZ, UR4 ;  /* 0x00000004ff007e24 */ /* 0x002fca000f8e00ff */
[----:B------:R2:W-:Y:S01]  /*48e0*/  @P0 ATOMS.AND RZ, [UR6+0x18], R0 ;  /* 0x00001800ffff098c */ /* 0x0005e2000a800006 */
[----:B------:R-:W-:Y:S05]  /*48f0*/  BRA `(.L_x_97) ;  /* 0x0000000000147947 */ /* 0x000fea0003800000 */
.L_x_96:
[----:B------:R-:W-:Y:S02]  /*4900*/  MOV R2, 0x4920 ;  /* 0x0000492000027802 */ /* 0x000fe40000000f00 */
[----:B---345:R-:W-:Y:S05]  /*4910*/  CALL.REL.NOINC `($__internal_0_$__cuda_sm10x_tcgen05_guardrail_trap_col_being_dealloced_not_returned_by_alloc) ;  /* 0x0000004400bc7944 */ /* 0x038fea0003c00000 */
[----:B------:R-:W-:Y:S05]  /*4920*/  BRA `(.L_x_97) ;  /* 0x0000000000087947 */ /* 0x000fea0003800000 */
.L_x_95:
[----:B------:R-:W-:Y:S02]  /*4930*/  MOV R2, 0x4950 ;  /* 0x0000495000027802 */ /* 0x000fe40000000f00 */
[----:B---345:R-:W-:Y:S05]  /*4940*/  CALL.REL.NOINC `($__internal_2_$__cuda_sm10x_tcgen05_guardrail_trap_unallocated_columns_being_dealloced) ;  /* 0x0000004400c87944 */ /* 0x038fea0003c00000 */
.L_x_97:
[----:B------:R-:W-:Y:S01]  /*4950*/  NOP ;  /* 0x0000000000007918 */ /* 0x000fe20000000000 */
[----:B----4-:R-:W-:Y:S05]  /*4960*/  EXIT ;  /* 0x000000000000794d */ /* 0x010fea0003800000 */
.L_x_68:
[----:B------:R-:W-:-:S09]  /*4970*/  UISETP.NE.OR UP5, UPT, UR10, 0x3, !UP5 ;  /* 0x000000030a00788c */ /* 0x000fd2000efa5670 */
[----:B------:R-:W-:Y:S05]  /*4980*/  BRA.U UP5, `(.L_x_98) ;  /* 0x0000000d05e47547 */ /* 0x000fea000b800000 */
[----:B------:R-:W1:Y:S01]  /*4990*/  LDC R0, c[0x0][0xb30] ;  /* 0x0002cc00ff007b82 */ /* 0x000e620000000800 */
[----:B------:R-:W2:Y:S01]  /*49a0*/  LDCU.64 UR8, c[0x0][0x888] ;  /* 0x00011100ff0877ac */ /* 0x000ea20008000a00 */
[----:B------:R-:W-:Y:S01]  /*49b0*/  IMAD.MOV.U32 R32, RZ, RZ, 0x1 ;  /* 0x00000001ff207424 */ /* 0x000fe200078e00ff */
[----:B------:R-:W-:Y:S01]  /*49c0*/  CS2R R28, SRZ ;  /* 0x00000000001c7805 */ /* 0x000fe2000001ff00 */
[----:B------:R-:W-:Y:S01]  /*49d0*/  IMAD.MOV.U32 R25, RZ, RZ, 0x2000 ;  /* 0x00002000ff197424 */ /* 0x000fe200078e00ff */
[----:B------:R-:W3:Y:S03]  /*49e0*/  LDCU.64 UR4, c[0x0][0x890] ;  /* 0x00011200ff0477ac */ /* 0x000ee60008000a00 */
[----:B------:R-:W4:Y:S01]  /*49f0*/  LDC R24, c[0x0][0x370] ;  /* 0x0000dc00ff187b82 */ /* 0x000f220000000800 */
[----:B------:R-:W-:Y:S01]  /*4a00*/  UMOV UR7, 0x400 ;  /* 0x0000040000077882 */ /* 0x000fe20000000000 */
[----:B------:R-:W-:-:S02]  /*4a10*/  UPLOP3.LUT UP1, UPT, UPT, UPT, UPT, 0x40, 0x4 ;  /* 0x000000000004789c */ /* 0x000fc40003f2e870 */
[----:B------:R-:W-:Y:S01]  /*4a20*/  ULEA UR7, UR37, UR7, 0x18 ;  /* 0x0000000725077291 */ /* 0x000fe2000f8ec0ff */
[----:B------:R-:W-:-:S03]  /*4a30*/  UMOV UR13, URZ ;  /* 0x000000ff000d7c82 */ /* 0x000fc60008000000 */
[----:B------:R-:W4:Y:S01]  /*4a40*/  LDC R3, c[0x0][0xb0c] ;  /* 0x0002c300ff037b82 */ /* 0x000f220000000800 */
[----:B--2---:R-:W-:Y:S02]  /*4a50*/  UISETP.NE.U32.AND UP4, UPT, UR8, URZ, UPT ;  /* 0x000000ff0800728c */ /* 0x004fe4000bf85070 */
[----:B---3--:R-:W-:-:S05]  /*4a60*/  UISETP.NE.U32.AND UP5, UPT, UR4, URZ, UPT ;  /* 0x000000ff0400728c */ /* 0x008fca000bfa5070 */
[----:B------:R-:W2:Y:S01]  /*4a70*/  LDC R18, c[0x0][0xb20] ;  /* 0x0002c800ff127b82 */ /* 0x000ea20000000800 */
[----:B-1----:R-:W-:Y:S01]  /*4a80*/  ISETP.NE.AND P1, PT, R0, 0x1, PT ;  /* 0x000000010000780c */ /* 0x002fe20003f25270 */
[----:B------:R-:W-:Y:S02]  /*4a90*/  UISETP.NE.AND.EX UP4, UPT, UR9, URZ, UPT, UP4 ;  /* 0x000000ff0900728c */ /* 0x000fe4000bf85340 */
[----:B------:R-:W-:-:S04]  /*4aa0*/  UISETP.NE.AND.EX UP5, UPT, UR5, URZ, UPT, UP5 ;  /* 0x000000ff0500728c */ /* 0x000fc8000bfa5350 */
[----:B------:R-:W1:Y:S08]  /*4ab0*/  LDC.64 R30, c[0x0][0x348] ;  /* 0x0000d200ff1e7b82 */ /* 0x000e700000000a00 */
[----:B------:R-:W3:Y:S08]  /*4ac0*/  LDC.64 R16, c[0x0][0xb10] ;  /* 0x0002c400ff107b82 */ /* 0x000ef00000000a00 */
[----:B------:R-:W1:Y:S08]  /*4ad0*/  LDC.64 R6, c[0x0][0xb18] ;  /* 0x0002c600ff067b82 */ /* 0x000e700000000a00 */
[----:B------:R-:W1:Y:S08]  /*4ae0*/  LDC.64 R4, c[0x0][0xb28] ;  /* 0x0002ca00ff047b82 */ /* 0x000e700000000a00 */
[----:B--2-4-:R-:W1:Y:S02]  /*4af0*/  LDC R19, c[0x0][0x374] ;  /* 0x0000dd00ff137b82 */ /* 0x014e640000000800 */
.L_x_107:
[C---:B------:R-:W-:Y:S02]  /*4b00*/  LEA R0, R29.reuse, UR7, 0x3 ;  /* 0x000000071d007c11 */ /* 0x040fe4000f8e18ff */
[----:B------:R-:W-:Y:S02]  /*4b10*/  SHF.L.U32 R2, R28, 0x1f, RZ ;  /* 0x0000001f1c027819 */ /* 0x000fe400000006ff */
[----:B------:R-:W-:Y:S02]  /*4b20*/  LEA R20, R29, UR7, 0x4 ;  /* 0x000000071d147c11 */ /* 0x000fe4000f8e20ff */
[----:B--2---:R-:W2:Y:S02]  /*4b30*/  SYNCS.PHASECHK.TRANS64.TRYWAIT P0, [R0+URZ+0x140], R2 ;  /* 0x00014002000075a7 */ /* 0x004ea400080011ff */
[----:B--2---:R-:W-:Y:S05]  /*4b40*/  @!P0 BRA `(.L_x_99) ;  /* 0x0000004000548947 */ /* 0x004fea0003800000 */
.L_x_200:
[----:B------:R-:W-:Y:S01]  /*4b50*/  ISETP.GE.AND P0, PT, R26, 0x1, PT ;  /* 0x000000011a00780c */ /* 0x000fe20003f06270 */
[----:B------:R-:W4:Y:S01]  /*4b60*/  LDS.128 R20, [R20+0x1d0] ;  /* 0x0001d00014147984 */ /* 0x000f220000000c00 */
[----:B--2---:R-:W-:Y:S01]  /*4b70*/  VIADD R0, R0, 0x150 ;  /* 0x0000015000007836 */ /* 0x004fe20000000000 */
[----:B------:R-:W-:Y:S01]  /*4b80*/  @!PT LDS RZ, [RZ] ;  /* 0x00000000fffff984 */ /* 0x000fe20000000800 */
[----:B------:R-:W-:Y:S01]  /*4b90*/  @!PT LDS RZ, [RZ] ;  /* 0x00000000fffff984 */ /* 0x000fe20000000800 */
[----:B------:R-:W-:Y:S01]  /*4ba0*/  @!PT LDS RZ, [RZ] ;  /* 0x00000000fffff984 */ /* 0x000fe20000000800 */
[----:B------:R-:W-:Y:S01]  /*4bb0*/  @!PT LDS RZ, [RZ] ;  /* 0x00000000fffff984 */ /* 0x000fe20000000800 */
[----:B------:R2:W-:Y:S06]  /*4bc0*/  MEMBAR.ALL.CTA ;  /* 0x0000000000007992 */ /* 0x0005ec0000008000 */
[----:B--2---:R-:W2:Y:S01]  /*4bd0*/  FENCE.VIEW.ASYNC.S ;  /* 0x00000000000073c6 */ /* 0x004ea20000000000 */
[----:B------:R-:W-:Y:S04]  /*4be0*/  PRMT R0, RZ, 0x654, R0 ;  /* 0x00000654ff007816 */ /* 0x000fe80000000000 */
[----:B--2---:R2:W-:Y:S01]  /*4bf0*/  SYNCS.ARRIVE.TRANS64.RED.A1T0 RZ, [R0+URZ], RZ ;  /* 0x000000ff00ff79a7 */ /* 0x0045e200081004ff */
[----:B----4-:R-:W-:Y:S11]  /*4c00*/  LOP3.LUT P3, RZ, R22, 0x1, RZ, 0xc0, !PT ;  /* 0x0000000116ff7812 */ /* 0x010ff6000786c0ff */
[----:B------:R-:W-:Y:S02]  /*4c10*/  @!UPT UIADD3 URZ, UPT, UPT, URZ, URZ, URZ ;  /* 0x000000fffffff290 */ /* 0x000fe4000fffe0ff */
[----:B------:R-:W-:Y:S02]  /*4c20*/  @P3 MOV R11, R20 ;  /* 0x00000014000b3202 */ /* 0x000fe40000000f00 */
[----:B------:R-:W-:Y:S01]  /*4c30*/  @P3 LOP3.LUT R10, R21, 0xffff, RZ, 0xc0, !PT ;  /* 0x0000ffff150a3812 */ /* 0x000fe200078ec0ff */
[----:B--2---:R-:W-:Y:S06]  /*4c40*/  @!P0 BRA `(.L_x_100) ;  /* 0x0000000000a48947 */ /* 0x004fec0003800000 */
[-C--:B-1----:R-:W-:Y:S01]  /*4c50*/  IMAD.HI.U32 R0, R19, R7.reuse, RZ ;  /* 0x0000000713007227 */ /* 0x082fe200078e00ff */
[----:B------:R-:W-:Y:S02]  /*4c60*/  ISETP.NE.AND P0, PT, R6, 0x1, PT ;  /* 0x000000010600780c */ /* 0x000fe40003f05270 */
[----:B------:R-:W-:Y:S01]  /*4c70*/  ISETP.NE.AND P2, PT, R26, 0x1, PT ;  /* 0x000000011a00780c */ /* 0x000fe20003f45270 */
[----:B---3--:R-:W-:Y:S01]  /*4c80*/  IMAD.HI.U32 R9, R24, R16, RZ ;  /* 0x0000001018097227 */ /* 0x008fe200078e00ff */
[----:B------:R-:W-:Y:S02]  /*4c90*/  SHF.R.U32.HI R0, RZ, R18, R0 ;  /* 0x00000012ff007219 */ /* 0x000fe40000011600 */
[----:B------:R-:W-:Y:S01]  /*4ca0*/  ISETP.NE.AND P4, PT, R3, 0x1, PT ;  /* 0x000000010300780c */ /* 0x000fe20003f85270 */
[----:B------:R-:W-:Y:S01]  /*4cb0*/  IMAD.HI.U32 R13, R10, R7, RZ ;  /* 0x000000070a0d7227 */ /* 0x000fe200078e00ff */
[----:B------:R-:W-:Y:S02]  /*4cc0*/  SHF.R.U32.HI R9, RZ, R17, R9 ;  /* 0x00000011ff097219 */ /* 0x000fe40000011609 */
[----:B------:R-:W-:Y:S01]  /*4cd0*/  SEL R0, R19, R0, !P0 ;  /* 0x0000000013007207 */ /* 0x000fe20004000000 */
[----:B------:R-:W-:Y:S01]  /*4ce0*/  IMAD.HI.U32 R12, R11, R16, RZ ;  /* 0x000000100b0c7227 */ /* 0x000fe200078e00ff */
[----:B------:R-:W-:Y:S03]  /*4cf0*/  SEL R9, R24, R9, !P4 ;  /* 0x0000000918097207 */ /* 0x000fe60006000000 */
[-C--:B------:R-:W-:Y:S01]  /*4d00*/  IMAD.HI.U32 R8, R0, R4.reuse, RZ ;  /* 0x0000000400087227 */ /* 0x080fe200078e00ff */
[----:B------:R-:W-:Y:S03]  /*4d10*/  SHF.R.U32.HI R12, RZ, R17, R12 ;  /* 0x00000011ff0c7219 */ /* 0x000fe6000001160c */
[----:B------:R-:W-:Y:S01]  /*4d20*/  IMAD.HI.U32 R2, R9, R4, RZ ;  /* 0x0000000409027227 */ /* 0x000fe200078e00ff */
[-C--:B------:R-:W-:Y:S02]  /*4d30*/  @P2 SHF.R.U32.HI R0, RZ, R5.reuse, R8 ;  /* 0x00000005ff002219 */ /* 0x080fe40000011608 */
[----:B------:R-:W-:Y:S02]  /*4d40*/  SHF.R.U32.HI R8, RZ, R18, R13 ;  /* 0x00000012ff087219 */ /* 0x000fe4000001160d */
[----:B------:R-:W-:Y:S01]  /*4d50*/  @P2 SHF.R.U32.HI R9, RZ, R5, R2 ;  /* 0x00000005ff092219 */ /* 0x000fe20000011602 */
[----:B------:R-:W-:Y:S01]  /*4d60*/  IMAD R0, R26, R0, RZ ;  /* 0x000000001a007224 */ /* 0x000fe200078e02ff */
[----:B------:R-:W-:Y:S02]  /*4d70*/  SEL R8, R10, R8, !P0 ;  /* 0x000000080a087207 */ /* 0x000fe40004000000 */
[----:B------:R-:W-:Y:S01]  /*4d80*/  SEL R2, R11, R12, !P4 ;  /* 0x0000000c0b027207 */ /* 0x000fe20006000000 */
[----:B------:R-:W-:Y:S01]  /*4d90*/  IMAD R12, R26, R9, RZ ;  /* 0x000000091a0c7224 */ /* 0x000fe200078e02ff */
[C---:B------:R-:W-:Y:S01]  /*4da0*/  ISETP.GE.AND P0, PT, R8.reuse, R0, PT ;  /* 0x000000000800720c */ /* 0x040fe20003f06270 */
[----:B------:R-:W-:Y:S03]  /*4db0*/  IMAD.HI.U32 R0, R8, R4, RZ ;  /* 0x0000000408007227 */ /* 0x000fe600078e00ff */
[----:B------:R-:W-:Y:S02]  /*4dc0*/  ISETP.GE.OR P0, PT, R2, R12, P0 ;  /* 0x0000000c0200720c */ /* 0x000fe40000706670 */
[-C--:B------:R-:W-:Y:S04]  /*4dd0*/  SHF.R.U32.HI R0, RZ, R5.reuse, R0 ;  /* 0x00000005ff007219 */ /* 0x080fe80000011600 */
[----:B------:R-:W-:Y:S05]  /*4de0*/  SEL R13, R8, R0, !P2 ;  /* 0x00000000080d7207 */ /* 0x000fea0005000000 */
[----:B------:R-:W-:Y:S02]  /*4df0*/  IMAD.MOV R12, RZ, RZ, -R13 ;  /* 0x000000ffff0c7224 */ /* 0x000fe400078e0a0d */
[----:B------:R-:W-:Y:S04]  /*4e00*/  @!P0 IMAD.HI.U32 R0, R2, R4, RZ ;  /* 0x0000000402008227 */ /* 0x000fe800078e00ff */
[----:B------:R-:W-:Y:S01]  /*4e10*/  IMAD R12, R26, R12, R8 ;  /* 0x0000000c1a0c7224 */ /* 0x000fe200078e0208 */
[----:B------:R-:W-:Y:S04]  /*4e20*/  @!P0 SHF.R.U32.HI R0, RZ, R5, R0 ;  /* 0x00000005ff008219 */ /* 0x000fe80000011600 */
[----:B------:R-:W-:Y:S04]  /*4e30*/  @!P0 SEL R0, R2, R0, !P2 ;  /* 0x0000000002008207 */ /* 0x000fe80005000000 */
[----:B------:R-:W-:Y:S01]  /*4e40*/  @!P0 IADD3 R13, PT, PT, R13, -R0, RZ ;  /* 0x800000000d0d8210 */ /* 0x000fe20007ffe0ff */
[----:B------:R-:W-:Y:S01]  /*4e50*/  @!P0 IMAD R0, R9, R12, R0 ;  /* 0x0000000c09008224 */ /* 0x000fe200078e0200 */
[----:B------:R-:W-:Y:S01]  /*4e60*/  IADD3 R9, PT, PT, -R8, RZ, RZ ;  /* 0x000000ff08097210 */ /* 0x000fe20007ffe1ff */
[--C-:B------:R-:W-:Y:S02]  /*4e70*/  IMAD.MOV R12, RZ, RZ, -R2.reuse ;  /* 0x000000ffff0c7224 */ /* 0x100fe400078e0a02 */
[----:B------:R-:W-:Y:S02]  /*4e80*/  @!P0 IMAD R8, R13, R26, R2 ;  /* 0x0000001a0d088224 */ /* 0x000fe400078e0202 */
[----:B------:R-:W-:Y:S02]  /*4e90*/  @!P0 IMAD.MOV.U32 R2, RZ, RZ, R0 ;  /* 0x000000ffff028224 */ /* 0x000fe400078e0000 */
[----:B------:R-:W-:Y:S02]  /*4ea0*/  IMAD R11, R3, R12, R11 ;  /* 0x0000000c030b7224 */ /* 0x000fe400078e020b */
[----:B------:R-:W-:Y:S02]  /*4eb0*/  IMAD R10, R6, R9, R10 ;  /* 0x00000009060a7224 */ /* 0x000fe400078e020a */
[----:B------:R-:W-:Y:S02]  /*4ec0*/  IMAD R11, R2, R3, R11 ;  /* 0x00000003020b7224 */ /* 0x000fe400078e020b */
[----:B------:R-:W-:Y:S02]  /*4ed0*/  IMAD R10, R8, R6, R10 ;  /* 0x00000006080a7224 */ /* 0x000fe400078e020a */
.L_x_100:
[----:B------:R-:W-:Y:S05]  /*4ee0*/  BRA.U UP1, `(.L_x_101) ;  /* 0x0000000101107547 */ /* 0x000fea000b800000 */
[----:B------:R-:W-:Y:S04]  /*4ef0*/  MOV R2, UR6 ;  /* 0x0000000600027c02 */ /* 0x000fe80008000f00 */
[----:B------:R-:W-:Y:S04]  /*4f00*/  SHF.L.U32 R2, R2, 0x1f, RZ ;  /* 0x0000001f02027819 */ /* 0x000fe800000006ff */
[----:B------:R-:W2:Y:S02]  /*4f10*/  SYNCS.PHASECHK.TRANS64.TRYWAIT P0, [UR7+0x138], R2 ;  /* 0x00013802ff0075a7 */ /* 0x000ea40008001107 */
[----:B--2---:R-:W-:Y:S05]  /*4f20*/  @!P0 BRA `(.L_x_102) ;  /* 0x0000003c00708947 */ /* 0x004fea0003800000 */
.L_x_101:
[----:B------:R-:W-:Y:S02]  /*4f30*/  R2UR UR27, R14 ;  /* 0x000000000e1b72ca */ /* 0x000fe400000e0000 */
[----:B------:R-:W-:Y:S02]  /*4f40*/  R2UR UR26, R15 ;  /* 0x000000000f1a72ca */ /* 0x000fe400000e0000 */
[----:B------:R-:W-:Y:S04]  /*4f50*/  ISETP.NE.U32.AND P2, PT, RZ, UR4, PT ;  /* 0x00000004ff007c0c */ /* 0x000fe8000bf45070 */
[----:B------:R-:W-:Y:S05]  /*4f60*/  ISETP.NE.AND.EX P2, PT, RZ, UR5, PT, P2 ;  /* 0x00000005ff007c0c */ /* 0x000fea000bf45320 */
[----:B------:R-:W-:Y:S02]  /*4f70*/  USHF.L.U32 UR27, UR27, 0x6, URZ ;  /* 0x000000061b1b7899 */ /* 0x000fe400080006ff */
[----:B------:R-:W-:Y:S01]  /*4f80*/  USHF.L.U32 UR26, UR26, 0x6, URZ ;  /* 0x000000061a1a7899 */ /* 0x000fe200080006ff */
[----:B------:R-:W-:Y:S11]  /*4f90*/  BRA.U !UP5, `(.L_x_103) ;  /* 0x000000010d347547 */ /* 0x000ff6000b800000 */
[----:B------:R-:W-:Y:S01]  /*4fa0*/  UPLOP3.LUT UP0, UPT, UPT, UPT, UP4, 0x80, 0x8 ;  /* 0x000000000008789c */ /* 0x000fe20003f0f040 */
[----:B--2---:R-:W-:Y:S02]  /*4fb0*/  HFMA2 R0, -RZ, RZ, 0, 5.9604644775390625e-08 ;  /* 0x00000001ff007431 */ /* 0x004fe400000001ff */
[----:B------:R-:W-:Y:S03]  /*4fc0*/  IMAD.MOV.U32 R64, RZ, RZ, 0x1 ;  /* 0x00000001ff407424 */ /* 0x000fe600078e00ff */
[----:B------:R-:W-:Y:S05]  /*4fd0*/  PLOP3.LUT P0, PT, PT, PT, UP0, 0x80, 0x8 ;  /* 0x000000000008781c */ /* 0x000fea0003f0f008 */
[----:B------:R-:W2:Y:S01]  /*4fe0*/  @UP0 LDCU.64 UR10, c[0x0][0x888] ;  /* 0x00011100ff0a07ac */ /* 0x000ea20008000a00 */
[----:B------:R-:W-:Y:S07]  /*4ff0*/  @UP0 UIMAD UR8, UR36, UR4, URZ ;  /* 0x00000004240802a4 */ /* 0x000fee000f8e02ff */
[----:B------:R-:W-:Y:S01]  /*5000*/  @!P0 PRMT R64, R0, 0x7610, R64 ;  /* 0x0000761000408816 */ /* 0x000fe20000000040 */
[----:B--2---:R-:W-:Y:S03]  /*5010*/  @UP0 UIMAD.WIDE UR10, UR8, 0x4, UR10 ;  /* 0x00000004080a08a5 */ /* 0x004fe6000f8e020a */
[----:B------:R-:W2:Y:S03]  /*5020*/  @!UP0 LDCU UR8, c[0x0][0x880] ;  /* 0x00011000ff0887ac */ /* 0x000ea60008000800 */
[----:B------:R-:W-:Y:S01]  /*5030*/  IMAD.U32 R8, RZ, RZ, UR10 ;  /* 0x0000000aff087e24 */ /* 0x000fe2000f8e00ff */
[----:B------:R-:W-:Y:S05]  /*5040*/  MOV R9, UR11 ;  /* 0x0000000b00097c02 */ /* 0x000fea0008000f00 */
[----:B-----5:R4:W5:Y:S02]  /*5050*/  @P0 LDG.E R35, desc[UR46][R8.64] ;  /* 0x0000002e08230981 */ /* 0x020964000c1e1900 */
[----:B--2-4-:R-:W-:Y:S07]  /*5060*/  @!P0 IMAD.U32 R35, RZ, RZ, UR8 ;  /* 0x00000008ff238e24 */ /* 0x014fee000f8e00ff */
.L_x_103:
[----:B-----5:R-:W-:Y:S01]  /*5070*/  @!P2 FSETP.EQ.AND P0, PT, R35, RZ, PT ;  /* 0x000000ff2300a20b */ /* 0x020fe20003f02000 */
[----:B------:R-:W-:Y:S01]  /*5080*/  @!UPT UIADD3 URZ, UPT, UPT, URZ, URZ, URZ ;  /* 0x000000fffffff290 */ /* 0x000fe2000fffe0ff */
[----:B------:R-:W-:Y:S11]  /*5090*/  @!P2 BRA `(.L_x_104) ;  /* 0x000000000014a947 */ /* 0x000ff60003800000 */
[----:B------:R-:W-:Y:S02]  /*50a0*/  LOP3.LUT P2, RZ, R64, 0xff, RZ, 0xc0, !PT ;  /* 0x000000ff40ff7812 */ /* 0x000fe4000784c0ff */
[----:B------:R-:W-:Y:S04]  /*50b0*/  PLOP3.LUT P0, PT, PT, PT, UP0, 0x80, 0x8 ;  /* 0x000000000008781c */ /* 0x000fe80003f0f008 */
[----:B------:R-:W-:Y:S07]  /*50c0*/  PLOP3.LUT P0, PT, P0, PT, PT, 0x8, 0x80 ;  /* 0x000000000080781c */ /* 0x000fee000070e170 */
[----:B------:R-:W-:Y:S11]  /*50d0*/  @P2 FSETP.EQ.AND P0, PT, R35, RZ, PT ;  /* 0x000000ff2300220b */ /* 0x000ff60003f02000 */
[----:B------:R-:W-:Y:S02]  /*50e0*/  @!UPT UIADD3 URZ, UPT, UPT, URZ, URZ, URZ ;  /* 0x000000fffffff290 */ /* 0x000fe4000fffe0ff */
.L_x_104:
[----:B------:R-:W-:Y:S01]  /*50f0*/  ULEA UR15, UR13, UR7, 0x3 ;  /* 0x000000070d0f7291 */ /* 0x000fe2000f8e18ff */
[----:B------:R-:W-:Y:S02]  /*5100*/  SHF.L.U32 R9, R32, 0x1f, RZ ;  /* 0x0000001f20097819 */ /* 0x000fe400000006ff */
[----:B------:R-:W-:Y:S04]  /*5110*/  ELECT P4, URZ, PT ;  /* 0x0000000000ff782f */ /* 0x000fe80003880000 */
[----:B------:R-:W-:Y:S02]  /*5120*/  PLOP3.LUT P4, PT, P0, P4, PT, 0xf2, 0x2f ;  /* 0x00000000002f781c */ /* 0x000fe40000789e72 */
[----:B------:R-:W4:Y:S11]  /*5130*/  SYNCS.PHASECHK.TRANS64.TRYWAIT P2, [UR15+0x118], R9 ;  /* 0x00011809ff0075a7 */ /* 0x000f36000804110f */
[----:B-1----:R-:W-:Y:S05]  /*5140*/  @!P4 IADD3 R8, P0, PT, R30, 0x580, RZ ;  /* 0x000005801e08c810 */ /* 0x002fea0007f1e0ff */
[----:B--2---:R-:W-:Y:S01]  /*5150*/  @!P4 IMAD.X R2, RZ, RZ, R31, P0 ;  /* 0x000000ffff02c224 */ /* 0x004fe200000e061f */
[----:B----4-:R-:W-:Y:S07]  /*5160*/  @!P2 BRA `(.L_x_105) ;  /* 0x0000003800f8a947 */ /* 0x010fee0003800000 */
.L_x_203:
[----:B------:R-:W2:Y:S01]  /*5170*/  LDC.64 R12, c[0x0][0xb18] ;  /* 0x0002c600ff0c7b82 */ /* 0x000ea20000000a00 */
[----:B------:R-:W-:Y:S01]  /*5180*/  @!P4 R2UR UR8, R2 ;  /* 0x000000000208c2ca */ /* 0x000fe200000e0000 */
[----:B------:R-:W-:Y:S01]  /*5190*/  VOTEU.ALL UP3, P4 ;  /* 0x0000000000ff7886 */ /* 0x000fe20002060000 */
[----:B------:R-:W-:Y:S01]  /*51a0*/  @!P4 R2UR UR9, R8 ;  /* 0x000000000809c2ca */ /* 0x000fe200000e0000 */
[----:B------:R-:W-:Y:S01]  /*51b0*/  UIADD3 UR25, UPT, UPT, UR15, 0x100, URZ ;  /* 0x000001000f197890 */ /* 0x000fe2000fffe0ff */
[----:B-1----:R-:W-:Y:S03]  /*51c0*/  @!P4 IMAD.MOV.U32 R0, RZ, RZ, 0x2000 ;  /* 0x00002000ff00c424 */ /* 0x002fe600078e00ff */
[----:B------:R-:W1:Y:S01]  /*51d0*/  @!P1 LDC R2, c[0x0][0xb0c] ;  /* 0x0002c300ff029b82 */ /* 0x000e620000000800 */
[----:B------:R-:W-:Y:S01]  /*51e0*/  UIADD3 UR14, UPT, UPT, UR13, 0x1, URZ ;  /* 0x000000010d0e7890 */ /* 0x000fe2000fffe0ff */
[----:B------:R-:W-:Y:S01]  /*51f0*/  @P3 SHF.R.U32.HI R27, RZ, 0x10, R21 ;  /* 0x00000010ff1b3819 */ /* 0x000fe20000011615 */
[----:B------:R-:W-:Y:S01]  /*5200*/  VOTEU.ALL UP2, P4 ;  /* 0x0000000000ff7886 */ /* 0x000fe20002040000 */
[----:B------:R-:W-:Y:S01]  /*5210*/  UMOV UR18, 0x0 ;  /* 0x0000000000127882 */ /* 0x000fe20000000000 */
[----:B------:R-:W-:Y:S01]  /*5220*/  UISETP.NE.AND UP6, UPT, UR14, 0x3, UPT ;  /* 0x000000030e00788c */ /* 0x000fe2000bfc5270 */
[----:B------:R-:W-:Y:S01]  /*5230*/  VIADD R29, R29, 0x1 ;  /* 0x000000011d1d7836 */ /* 0x000fe20000000000 */
[----:B------:R-:W-:Y:S01]  /*5240*/  UMOV UR19, 0x10000000 ;  /* 0x1000000000137882 */ /* 0x000fe20000000000 */
[----:B------:R-:W-:Y:S01]  /*5250*/  IMAD.U32 R9, RZ, RZ, UR8 ;  /* 0x00000008ff097e24 */ /* 0x000fe2000f8e00ff */
[----:B------:R-:W-:Y:S01]  /*5260*/  @!UP3 ULEA UR8, UR13, UR7, 0xd ;  /* 0x000000070d08b291 */ /* 0x000fe2000f8e68ff */
[----:B------:R-:W-:Y:S01]  /*5270*/  IMAD.U32 R8, RZ, RZ, UR9 ;  /* 0x00000009ff087e24 */ /* 0x000fe2000f8e00ff */
[----:B------:R-:W-:Y:S01]  /*5280*/  UMOV UR28, UR36 ;  /* 0x00000024001c7c82 */ /* 0x000fe20008000000 */
[----:B------:R-:W-:Y:S01]  /*5290*/  @!UP3 UIADD3 UR10, UPT, UPT, UR26, 0x20, URZ ;  /* 0x000000201a0ab890 */ /* 0x000fe2000fffe0ff */
[----:B------:R-:W-:Y:S01]  /*52a0*/  @!P4 R2UR UR21, R9 ;  /* 0x000000000915c2ca */ /* 0x000fe200000e0000 */
[----:B------:R-:W-:Y:S01]  /*52b0*/  @!UP3 UIADD3 UR24, UPT, UPT, UR8, 0x200, URZ ;  /* 0x000002000818b890 */ /* 0x000fe2000fffe0ff */
[----:B------:R-:W-:Y:S01]  /*52c0*/  @!P4 R2UR UR20, R8 ;  /* 0x000000000814c2ca */ /* 0x000fe200000e0000 */
[----:B------:R-:W-:Y:S01]  /*52d0*/  @!UP3 UIADD3 UR8, UPT, UPT, UR8, 0x1200, URZ ;  /* 0x000012000808b890 */ /* 0x000fe2000fffe0ff */
[----:B------:R-:W4:Y:S01]  /*52e0*/  LDC.64 R8, c[0x0][0xb10] ;  /* 0x0002c400ff087b82 */ /* 0x000f220000000a00 */
[----:B------:R-:W-:Y:S01]  /*52f0*/  USEL UR9, URZ, 0x1, UP6 ;  /* 0x00000001ff097887 */ /* 0x000fe2000b000000 */
[----:B------:R-:W-:Y:S01]  /*5300*/  VOTEU.ALL UP1, P4 ;  /* 0x0000000000ff7886 */ /* 0x000fe20002020000 */
[----:B------:R-:W-:Y:S01]  /*5310*/  UMOV UR11, UR27 ;  /* 0x0000001b000b7c82 */ /* 0x000fe20008000000 */
[----:B------:R-:W-:Y:S01]  /*5320*/  UMOV UR12, UR36 ;  /* 0x00000024000c7c82 */ /* 0x000fe20008000000 */
[----:B------:R-:W-:Y:S02]  /*5330*/  UPRMT UR16, UR37, 0x654, UR25 ;  /* 0x0000065425107896 */ /* 0x000fe40008000019 */
[----:B------:R-:W-:Y:S01]  /*5340*/  LOP3.LUT R32, R32, UR9, RZ, 0x3c, !PT ;  /* 0x0000000920207c12 */ /* 0x000fe2000f8e3cff */
[----:B------:R-:W-:Y:S01]  /*5350*/  UMOV UR9, UR25 ;  /* 0x0000001900097c82 */ /* 0x000fe20008000000 */
[----:B------:R-:W-:Y:S02]  /*5360*/  USEL UR14, UR14, URZ, UP6 ;  /* 0x000000ff0e0e7287 */ /* 0x000fe4000b000000 */
[----:B------:R1:W-:Y:S01]  /*5370*/  @!UP2 UTMALDG.3D [UR24], [UR20], desc[UR18] ;  /* 0x000012181400a5b4 */ /* 0x0003e20008011000 */
[----:B------:R-:W-:Y:S01]  /*5380*/  SHF.L.U32 R14, R32, 0x1f, RZ ;  /* 0x0000001f200e7819 */ /* 0x000fe200000006ff */
[----:B------:R-:W-:Y:S01]  /*5390*/  ULEA UR13, UR14, UR7, 0x3 ;  /* 0x000000070e0d7291 */ /* 0x000fe2000f8e18ff */
[----:B------:R1:W-:Y:S01]  /*53a0*/  @!UP1 UTMALDG.3D [UR8], [UR20], desc[UR18] ;  /* 0x00001208140095b4 */ /* 0x0003e20008011000 */
[----:B------:R5:W-:Y:S01]  /*53b0*/  @!P4 SYNCS.ARRIVE.TRANS64.RED.A0TR RZ, [UR15+0x100], R0 ;  /* 0x00010000ffffc9a7 */ /* 0x000be2000830040f */
[C---:B----4-:R-:W-:Y:S01]  /*53c0*/  @!P1 IMAD.HI.U32 R8, R11.reuse, R8, RZ ;  /* 0x000000080b089227 */ /* 0x050fe200078e00ff */
[----:B--2---:R-:W-:Y:S02]  /*53d0*/  @!P1 ISETP.NE.AND P0, PT, R12, 0x1, PT ;  /* 0x000000010c00980c */ /* 0x004fe40003f05270 */
[----:B-1----:R-:W-:Y:S01]  /*53e0*/  @!P1 ISETP.NE.AND P2, PT, R2, 0x1, PT ;  /* 0x000000010200980c */ /* 0x002fe20003f45270 */
[C---:B------:R-:W-:Y:S01]  /*53f0*/  @!P1 IMAD.HI.U32 R13, R10.reuse, R13, RZ ;  /* 0x0000000d0a0d9227 */ /* 0x040fe200078e00ff */
[----:B------:R-:W-:Y:S04]  /*5400*/  @!P1 SHF.R.U32.HI R8, RZ, R9, R8 ;  /* 0x00000009ff089219 */ /* 0x000fe80000011608 */
[----:B------:R-:W-:Y:S01]  /*5410*/  @!P1 SEL R8, R11, R8, !P2 ;  /* 0x000000080b089207 */ /* 0x000fe20005000000 */
[----:B------:R-:W-:Y:S01]  /*5420*/  SYNCS.ARRIVE.TRANS64.RED.A1T0 RZ, [UR16], RZ ;  /* 0x000000ffffff79a7 */ /* 0x000fe20008100410 */
[----:B------:R-:W1:Y:S01]  /*5430*/  SYNCS.PHASECHK.TRANS64.TRYWAIT P5, [UR13+0x118], R14 ;  /* 0x0001180eff0075a7 */ /* 0x000e6200080a110d */
[----:B-----5:R-:W2:Y:S02]  /*5440*/  @!P1 LDC R0, c[0x0][0xb20] ;  /* 0x0002c800ff009b82 */ /* 0x020ea40000000800 */
[----:B--2---:R-:W-:Y:S04]  /*5450*/  @!P1 SHF.R.U32.HI R0, RZ, R0, R13 ;  /* 0x00000000ff009219 */ /* 0x004fe8000001160d */
[----:B------:R-:W-:Y:S05]  /*5460*/  @!P1 SEL R9, R10, R0, !P0 ;  /* 0x000000000a099207 */ /* 0x000fea0004000000 */
[----:B------:R-:W-:Y:S02]  /*5470*/  @!P1 IMAD.IADD R0, R9, 0x1, -R8 ;  /* 0x0000000109009824 */ /* 0x000fe400078e0a08 */
[----:B------:R-:W-:Y:S02]  /*5480*/  @!P1 IMAD.IADD R8, R8, 0x1, -R9 ;  /* 0x0000000108089824 */ /* 0x000fe400078e0a09 */
[----:B------:R-:W-:Y:S02]  /*5490*/  @!P1 IMAD R11, R0, R2, R11 ;  /* 0x00000002000b9224 */ /* 0x000fe400078e020b */
[----:B------:R-:W-:Y:S01]  /*54a0*/  @!P1 IMAD R10, R8, R12, R10 ;  /* 0x0000000c080a9224 */ /* 0x000fe200078e020a */
[----:B-1----:R-:W-:Y:S06]  /*54b0*/  @!P5 BRA `(.L_x_106) ;  /* 0x00000038003cd947 */ /* 0x002fec0003800000 */
.L_x_205:
[----:B------:R-:W-:Y:S01]  /*54c0*/  UIADD3 UR17, UPT, UPT, UR13, 0x100, URZ ;  /* 0x000001000d117890 */ /* 0x000fe2000fffe0ff */
[----:B------:R-:W-:Y:S01]  /*54d0*/  @!P4 IADD3 R2, P0, PT, R30, 0x580, RZ ;  /* 0x000005801e02c810 */ /* 0x000fe20007f1e0ff */
[----:B------:R-:W-:Y:S01]  /*54e0*/  VOTEU.ALL UP2, P4 ;  /* 0x0000000000ff7886 */ /* 0x000fe20002040000 */
[----:B------:R-:W-:Y:S01]  /*54f0*/  UMOV UR22, 0x0 ;  /* 0x0000000000167882 */ /* 0x000fe20000000000 */
[----:B------:R-:W-:Y:S01]  /*5500*/  UPRMT UR15, UR37, 0x654, UR17 ;  /* 0x00000654250f7896 */ /* 0x000fe20008000011 */
[----:B------:R-:W-:Y:S01]  /*5510*/  @!P4 R2UR UR9, R2 ;  /* 0x000000000209c2ca */ /* 0x000fe200000e0000 */
[----:B-1----:R-:W-:Y:S01]  /*5520*/  @!P4 IMAD.X R0, RZ, RZ, R31, P0 ;  /* 0x000000ffff00c224 */ /* 0x002fe200000e061f */
[----:B------:R-:W-:Y:S01]  /*5530*/  UMOV UR23, 0x10000000 ;  /* 0x1000000000177882 */ /* 0x000fe20000000000 */
[----:B------:R-:W-:Y:S01]  /*5540*/  UMOV UR19, UR27 ;  /* 0x0000001b00137c82 */ /* 0x000fe20008000000 */
[----:B------:R-:W-:Y:S01]  /*5550*/  UMOV UR20, UR36 ;  /* 0x0000002400147c82 */ /* 0x000fe20008000000 */
[----:B------:R-:W-:Y:S01]  /*5560*/  UMOV UR11, UR27 ;  /* 0x0000001b000b7c82 */ /* 0x000fe20008000000 */
[----:B------:R-:W-:Y:S01]  /*5570*/  @!P4 R2UR UR8, R0 ;  /* 0x000000000008c2ca */ /* 0x000fe200000e0000 */
[----:B------:R-:W-:Y:S01]  /*5580*/  UMOV UR12, UR36 ;  /* 0x00000024000c7c82 */ /* 0x000fe20008000000 */
[----:B------:R-:W-:Y:S01]  /*5590*/  VOTEU.ALL UP1, P4 ;  /* 0x0000000000ff7886 */ /* 0x000fe20002020000 */
[----:B------:R-:W-:Y:S01]  /*55a0*/  @P3 R2UR UR36, R27 ;  /* 0x000000001b2432ca */ /* 0x000fe200000e0000 */
[----:B------:R-:W-:Y:S01]  /*55b0*/  IMAD.IADD R15, R10, 0x1, R62 ;  /* 0x000000010a0f7824 */ /* 0x000fe200078e023e */
[----:B------:R-:W-:Y:S01]  /*55c0*/  ISETP.NE.AND P0, PT, R29, 0x2, PT ;  /* 0x000000021d00780c */ /* 0x000fe20003f05270 */
[----:B------:R-:W-:Y:S01]  /*55d0*/  IMAD.IADD R14, R11, 0x1, R63 ;  /* 0x000000010b0e7824 */ /* 0x000fe200078e023f */
[----:B------:R-:W-:Y:S01]  /*55e0*/  @!UP1 UIADD3 UR18, UPT, UPT, UR26, 0x10, URZ ;  /* 0x000000101a129890 */ /* 0x000fe2000fffe0ff */
[----:B------:R-:W-:Y:S01]  /*55f0*/  IMAD.U32 R8, RZ, RZ, UR9 ;  /* 0x00000009ff087e24 */ /* 0x000fe2000f8e00ff */
[----:B------:R-:W-:Y:S01]  /*5600*/  @!UP1 UIADD3 UR10, UPT, UPT, UR26, 0x30, URZ ;  /* 0x000000301a0a9890 */ /* 0x000fe2000fffe0ff */
[----:B------:R-:W-:Y:S01]  /*5610*/  SEL R0, RZ, 0x1, P0 ;  /* 0x00000001ff007807 */ /* 0x000fe20000000000 */
[----:B------:R-:W-:Y:S01]  /*5620*/  UMOV UR9, UR17 ;  /* 0x0000001100097c82 */ /* 0x000fe20008000000 */
[----:B------:R-:W-:Y:S01]  /*5630*/  SEL R29, R29, RZ, P0 ;  /* 0x000000ff1d1d7207 */ /* 0x000fe20000000000 */
[----:B------:R-:W-:Y:S01]  /*5640*/  IMAD.U32 R9, RZ, RZ, UR8 ;  /* 0x00000008ff097e24 */ /* 0x000fe2000f8e00ff */
[----:B------:R-:W-:Y:S01]  /*5650*/  @!P4 R2UR UR24, R8 ;  /* 0x000000000818c2ca */ /* 0x000fe200000e0000 */
[----:B------:R-:W-:Y:S01]  /*5660*/  @!UP1 ULEA UR8, UR14, UR7, 0xd ;  /* 0x000000070e089291 */ /* 0x000fe2000f8e68ff */
[----:B------:R-:W-:Y:S02]  /*5670*/  LOP3.LUT R28, R28, R0, RZ, 0x3c, !PT ;  /* 0x000000001c1c7212 */ /* 0x000fe400078e3cff */
[----:B------:R-:W-:Y:S01]  /*5680*/  @!P4 R2UR UR25, R9 ;  /* 0x000000000919c2ca */ /* 0x000fe200000e0000 */
[----:B------:R-:W-:Y:S02]  /*5690*/  @!UP1 UIADD3 UR16, UPT, UPT, UR8, 0x200, URZ ;  /* 0x0000020008109890 */ /* 0x000fe4000fffe0ff */
[----:B------:R-:W-:Y:S01]  /*56a0*/  @!UP1 UIADD3 UR8, UPT, UPT, UR8, 0x1200, URZ ;  /* 0x0000120008089890 */ /* 0x000fe2000fffe0ff */
[----:B------:R-:W-:Y:S09]  /*56b0*/  VOTEU.ALL UP1, P4 ;  /* 0x0000000000ff7886 */ /* 0x000ff20002020000 */
[----:B------:R2:W-:Y:S01]  /*56c0*/  @!UP2 UTMALDG.3D [UR16], [UR24], desc[UR22] ;  /* 0x000016101800a5b4 */ /* 0x0005e20008011000 */
[----:B------:R2:W-:Y:S01]  /*56d0*/  @!UP1 UTMALDG.3D [UR8], [UR24], desc[UR22] ;  /* 0x00001608180095b4 */ /* 0x0005e20008011000 */
[----:B------:R2:W-:Y:S01]  /*56e0*/  @!P4 SYNCS.ARRIVE.TRANS64.RED.A0TR RZ, [UR13+0x100], R25 ;  /* 0x00010019ffffc9a7 */ /* 0x0005e2000830040d */
[----:B------:R-:W-:Y:S04]  /*56f0*/  UIADD3 UR13, UPT, UPT, UR14, 0x1, URZ ;  /* 0x000000010e0d7890 */ /* 0x000fe8000fffe0ff */
[----:B------:R-:W-:Y:S04]  /*5700*/  UISETP.NE.AND UP1, UPT, UR13, 0x3, UPT ;  /* 0x000000030d00788c */ /* 0x000fe8000bf25270 */
[----:B------:R-:W-:Y:S02]  /*5710*/  USEL UR14, URZ, 0x1, UP1 ;  /* 0x00000001ff0e7887 */ /* 0x000fe40008800000 */
[----:B------:R-:W-:Y:S02]  /*5720*/  USEL UR13, UR13, URZ, UP1 ;  /* 0x000000ff0d0d7287 */ /* 0x000fe40008800000 */
[----:B------:R-:W-:Y:S02]  /*5730*/  UPLOP3.LUT UP1, UPT, UPT, UPT, UPT, 0x80, 0x8 ;  /* 0x000000000008789c */ /* 0x000fe40003f2f070 */
[----:B------:R-:W-:Y:S01]  /*5740*/  LOP3.LUT R32, R32, UR14, RZ, 0x3c, !PT ;  /* 0x0000000e20207c12 */ /* 0x000fe2000f8e3cff */
[----:B------:R-:W-:Y:S01]  /*5750*/  SYNCS.ARRIVE.TRANS64.RED.A1T0 RZ, [UR15], RZ ;  /* 0x000000ffffff79a7 */ /* 0x000fe2000810040f */
[----:B------:R-:W-:Y:S07]  /*5760*/  @P3 BRA `(.L_x_107) ;  /* 0xfffffff000e43947 */ /* 0x000fee000383ffff */
[----:B------:R-:W-:Y:S01]  /*5770*/  UIADD3 UR7, UPT, UPT, UR7, 0x118, URZ ;  /* 0x0000011807077890 */ /* 0x000fe2000fffe0ff */
[----:B------:R-:W-:-:S03]  /*5780*/  SHF.L.U32 R2, R32, 0x1f, RZ ;  /* 0x0000001f20027819 */ /* 0x000fc600000006ff */
[----:B------:R-:W-:-:S09]  /*5790*/  ULEA UR4, UR13, UR7, 0x3 ;  /* 0x000000070d047291 */ /* 0x000fd2000f8e18ff */
[----:B------:R-:W1:Y:S02]  /*57a0*/  SYNCS.PHASECHK.TRANS64.TRYWAIT P0, [UR4], R2 ;  /* 0x00000002ff0075a7 */ /* 0x000e640008001104 */
[----:B-1----:R-:W-:Y:S05]  /*57b0*/  @!P0 BRA `(.L_x_108) ;  /* 0x0000003400948947 */ /* 0x002fea0003800000 */
.L_x_207:
        /* <DEDUP_REMOVED lines=9> */
.L_x_209:
[----:B------:R-:W-:-:S04]  /*5850*/  UIADD3 UR5, UPT, UPT, UR5, 0x1, URZ ;  /* 0x0000000105057890 */ /* 0x000fc8000fffe0ff */
[----:B------:R-:W-:-:S04]  /*5860*/  UISETP.NE.AND UP0, UPT, UR5, 0x3, UPT ;  /* 0x000000030500788c */ /* 0x000fc8000bf05270 */
[----:B------:R-:W-:Y:S02]  /*5870*/  USEL UR4, URZ, 0x1, UP0 ;  /* 0x00000001ff047887 */ /* 0x000fe40008000000 */
[----:B------:R-:W-:-:S04]  /*5880*/  USEL UR5, UR5, URZ, UP0 ;  /* 0x000000ff05057287 */ /* 0x000fc80008000000 */
[----:B------:R-:W-:Y:S01]  /*5890*/  ULEA UR5, UR5, UR7, 0x3 ;  /* 0x0000000705057291 */ /* 0x000fe2000f8e18ff */
[----:B-1----:R-:W-:-:S04]  /*58a0*/  LOP3.LUT R2, R32, UR4, RZ, 0x3c, !PT ;  /* 0x0000000420027c12 */ /* 0x002fc8000f8e3cff */
[----:B------:R-:W-:Y:S01]  /*58b0*/  SHF.L.U32 R2, R2, 0x1f, RZ ;  /* 0x0000001f02027819 */ /* 0x000fe200000006ff */
[----:B------:R-:W-:-:S07]  /*58c0*/  IMAD.U32 R0, RZ, RZ, UR5 ;  /* 0x00000005ff007e24 */ /* 0x000fce000f8e00ff */
.L_x_110:
[----:B-1----:R1:W4:Y:S02]  /*58d0*/  SYNCS.PHASECHK.TRANS64.TRYWAIT P0, [R0+URZ], R2 ;  /* 0x00000002000075a7 */ /* 0x00232400080011ff */
[----:B----4-:R-:W-:Y:S05]  /*58e0*/  @!P0 NANOSLEEP.SYNCS 0x989680 ;  /* 0x009896800000895d */ /* 0x010fea0003900000 */
[----:B------:R-:W4:Y:S02]  /*58f0*/  @!P0 SYNCS.PHASECHK.TRANS64 P0, [R0+URZ], R2 ;  /* 0x00000002000085a7 */ /* 0x000f2400080010ff */
[----:B--2-4-:R-:W-:Y:S05]  /*5900*/  @P0 EXIT ;  /* 0x000000000000094d */ /* 0x014fea0003800000 */
[----:B------:R-:W-:Y:S05]  /*5910*/  BRA `(.L_x_110) ;  /* 0xfffffffc00ec7947 */ /* 0x000fea000383ffff */
.L_x_98:
[----:B------:R-:W-:-:S06]  /*5920*/  UISETP.GE.AND UP1, UPT, UR10, 0x4, UPT ;  /* 0x000000040a00788c */ /* 0x000fcc000bf26270 */
[----:B------:R-:W-:-:S13]  /*5930*/  PLOP3.LUT P0, PT, PT, PT, UP1, 0x80, 0x8 ;  /* 0x000000000008781c */ /* 0x000fda0003f0f018 */
[----:B------:R-:W-:Y:S05]  /*5940*/  @!P0 EXIT ;  /* 0x000000000000894d */ /* 0x000fea0003800000 */
[----:B------:R-:W-:Y:S01]  /*5950*/  BAR.SYNC.DEFER_BLOCKING 0x6, 0xa0 ;  /* 0x0182800000007b1d */ /* 0x000fe20000010000 */
[C---:B------:R-:W-:Y:S01]  /*5960*/  IMAD.SHL.U32 R4, R69.reuse, 0x10, RZ ;  /* 0x0000001045047824 */ /* 0x040fe200078e00ff */
[C---:B------:R-:W-:Y:S01]  /*5970*/  LOP3.LUT R76, R69.reuse, 0x60, RZ, 0xc0, !PT ;  /* 0x00000060454c7812 */ /* 0x040fe200078ec0ff */
[C---:B------:R-:W-:Y:S01]  /*5980*/  IMAD.SHL.U32 R3, R68.reuse, 0x200000, RZ ;  /* 0x0020000044037824 */ /* 0x040fe200078e00ff */
[C---:B------:R-:W-:Y:S01]  /*5990*/  LOP3.LUT R70, R69.reuse, 0x2, RZ, 0xc0, !PT ;  /* 0x0000000245467812 */ /* 0x040fe200078ec0ff */
[----:B------:R-:W-:Y:S01]  /*59a0*/  IMAD.SHL.U32 R5, R68, 0x200, RZ ;  /* 0x0000020044057824 */ /* 0x000fe200078e00ff */
[----:B------:R-:W-:Y:S02]  /*59b0*/  UMOV UR48, 0x400 ;  /* 0x0000040000307882 */ /* 0x000fe40000000000 */
[----:B------:R-:W1:Y:S01]  /*59c0*/  LDC R67, c[0x0][0x370] ;  /* 0x0000dc00ff437b82 */ /* 0x000e620000000800 */
[----:B------:R-:W-:Y:S01]  /*59d0*/  ULEA UR48, UR37, UR48, 0x18 ;  /* 0x0000003025307291 */ /* 0x000fe2000f8ec0ff */
[C---:B------:R-:W-:Y:S01]  /*59e0*/  LOP3.LUT R75, R4.reuse, 0x590, RZ, 0xc0, !PT ;  /* 0x00000590044b7812 */ /* 0x040fe200078ec0ff */
[C---:B------:R-:W-:Y:S01]  /*59f0*/  IMAD.SHL.U32 R2, R69.reuse, 0x2, RZ ;  /* 0x0000000245027824 */ /* 0x040fe200078e00ff */
[----:B------:R-:W-:Y:S01]  /*5a00*/  LOP3.LUT R4, R4, 0x60, RZ, 0xc0, !PT ;  /* 0x0000006004047812 */ /* 0x000fe200078ec0ff */
[----:B------:R-:W-:Y:S01]  /*5a10*/  IMAD.U32 R32, R69, 0x10000, RZ ;  /* 0x0001000045207824 */ /* 0x000fe200078e00ff */
[----:B------:R-:W-:Y:S01]  /*5a20*/  LOP3.LUT R3, R3, 0x200000, RZ, 0xc0, !PT ;  /* 0x0020000003037812 */ /* 0x000fe200078ec0ff */
[----:B------:R-:W-:Y:S01]  /*5a30*/  UIADD3 UR52, UPT, UPT, UR48, 0x200, URZ ;  /* 0x0000020030347890 */ /* 0x000fe2000fffe0ff */
[----:B------:R-:W2:Y:S01]  /*5a40*/  LDC R28, c[0x0][0xb0c] ;  /* 0x0002c300ff1c7b82 */ /* 0x000ea20000000800 */
[----:B------:R-:W-:Y:S01]  /*5a50*/  LOP3.LUT R69, R69, 0x4, RZ, 0xc0, !PT ;  /* 0x0000000445457812 */ /* 0x000fe200078ec0ff */
[----:B------:R-:W-:Y:S01]  /*5a60*/  IMAD.MOV.U32 R31, RZ, RZ, RZ ;  /* 0x000000ffff1f7224 */ /* 0x000fe200078e00ff */
[----:B------:R-:W-:-:S02]  /*5a70*/  LOP3.LUT R75, R75, 0x200, R5, 0xf8, !PT ;  /* 0x000002004b4b7812 */ /* 0x000fc400078ef805 */
[----:B------:R-:W-:Y:S02]  /*5a80*/  CS2R R72, SRZ ;  /* 0x0000000000487805 */ /* 0x000fe4000001ff00 */
[----:B------:R-:W-:Y:S01]  /*5a90*/  LOP3.LUT R2, R4, 0xc, R2, 0xf8, !PT ;  /* 0x0000000c04027812 */ /* 0x000fe200078ef802 */
[----:B------:R-:W-:Y:S01]  /*5aa0*/  IMAD.MOV.U32 R79, RZ, RZ, RZ ;  /* 0x000000ffff4f7224 */ /* 0x000fe200078e00ff */
[----:B------:R-:W-:Y:S01]  /*5ab0*/  LOP3.LUT R32, R3, 0x400000, R32, 0xf8, !PT ;  /* 0x0040000003207812 */ /* 0x000fe200078ef820 */
[----:B------:R-:W3:Y:S01]  /*5ac0*/  LDC R65, c[0x0][0xb20] ;  /* 0x0002c800ff417b82 */ /* 0x000ee20000000800 */
[----:B------:R-:W4:Y:S01]  /*5ad0*/  LDS R0, [UR48+0x1f0] ;  /* 0x0001f030ff007984 */ /* 0x000f220008000800 */
[----:B------:R-:W-:Y:S01]  /*5ae0*/  IADD3 R74, PT, PT, -R69, 0x2, RZ ;  /* 0x00000002454a7810 */ /* 0x000fe20007ffe1ff */
[----:B------:R-:W-:Y:S01]  /*5af0*/  IMAD.MOV R70, RZ, RZ, -R70 ;  /* 0x000000ffff467224 */ /* 0x000fe200078e0a46 */
[----:B------:R-:W-:Y:S01]  /*5b00*/  LOP3.LUT R75, R75, R2, RZ, 0xfc, !PT ;  /* 0x000000024b4b7212 */ /* 0x000fe200078efcff */
[----:B------:R-:W-:Y:S01]  /*5b10*/  IMAD.MOV R69, RZ, RZ, -R69 ;  /* 0x000000ffff457224 */ /* 0x000fe200078e0a45 */
[----:B------:R-:W1:Y:S01]  /*5b20*/  LDCU.64 UR54, c[0x0][0x348] ;  /* 0x00006900ff3677ac */ /* 0x000e620008000a00 */
[----:B------:R-:W-:Y:S01]  /*5b30*/  IMAD.SHL.U32 R74, R74, 0x10, RZ ;  /* 0x000000104a4a7824 */ /* 0x000fe200078e00ff */
[----:B------:R-:W1:Y:S01]  /*5b40*/  LDC R27, c[0x0][0xb30] ;  /* 0x0002cc00ff1b7b82 */ /* 0x000e620000000800 */
[----:B------:R-:W-:Y:S01]  /*5b50*/  LEA R75, R75, UR52, 0x2 ;  /* 0x000000344b4b7c11 */ /* 0x000fe2000f8e10ff */
[----:B------:R-:W-:Y:S01]  /*5b60*/  UMOV UR51, 0x1 ;  /* 0x0000000100337882 */ /* 0x000fe20000000000 */
[----:B------:R-:W1:Y:S01]  /*5b70*/  LDCU.64 UR38, c[0x0][0x888] ;  /* 0x00011100ff2677ac */ /* 0x000e620008000a00 */
[----:B------:R-:W1:Y:S04]  /*5b80*/  LDCU.64 UR44, c[0x0][0x890] ;  /* 0x00011200ff2c77ac */ /* 0x000e680008000a00 */
[----:B------:R-:W1:Y:S01]  /*5b90*/  LDC.64 R60, c[0x0][0xb10] ;  /* 0x0002c400ff3c7b82 */ /* 0x000e620000000a00 */
[----:B------:R-:W-:Y:S01]  /*5ba0*/  UMOV UR56, URZ ;  /* 0x000000ff00387c82 */ /* 0x000fe20008000000 */
[----:B------:R-:W-:Y:S01]  /*5bb0*/  UMOV UR50, URZ ;  /* 0x000000ff00327c82 */ /* 0x000fe20008000000 */
[----:B------:R-:W-:-:S05]  /*5bc0*/  UMOV UR49, URZ ;  /* 0x000000ff00317c82 */ /* 0x000fca0008000000 */
[----:B------:R-:W1:Y:S08]  /*5bd0*/  LDC.64 R24, c[0x0][0xb18] ;  /* 0x0002c600ff187b82 */ /* 0x000e700000000a00 */
[----:B------:R-:W1:Y:S08]  /*5be0*/  LDC.64 R22, c[0x0][0xb28] ;  /* 0x0002ca00ff167b82 */ /* 0x000e700000000a00 */
[----:B------:R-:W1:Y:S01]  /*5bf0*/  LDC.64 R58, c[0x0][0x8b0] ;  /* 0x00022c00ff3a7b82 */ /* 0x000e620000000a00 */
[----:B----4-:R-:W-:-:S07]  /*5c00*/  IMAD.IADD R32, R0, 0x1, R32 ;  /* 0x0000000100207824 */ /* 0x010fce00078e0220 */
[----:B------:R-:W4:Y:S08]  /*5c10*/  LDC.64 R56, c[0x0][0x8a8] ;  /* 0x00022a00ff387b82 */ /* 0x000f300000000a00 */
[----:B--23--:R-:W1:Y:S02]  /*5c20*/  LDC R66, c[0x0][0x374] ;  /* 0x0000dd00ff427b82 */ /* 0x00ce640000000800 */
.L_x_141:
[C---:B------:R-:W-:Y:S02]  /*5c30*/  LEA R0, R79.reuse, UR48, 0x3 ;  /* 0x000000304f007c11 */ /* 0x040fe4000f8e18ff */
[----:B------:R-:W-:Y:S02]  /*5c40*/  SHF.L.U32 R2, R72, 0x1f, RZ ;  /* 0x0000001f48027819 */ /* 0x000fe400000006ff */
[----:B------:R-:W-:Y:S02]  /*5c50*/  LEA R16, R79, UR48, 0x4 ;  /* 0x000000304f107c11 */ /* 0x000fe4000f8e20ff */
[----:B------:R-:W2:Y:S02]  /*5c60*/  SYNCS.PHASECHK.TRANS64.TRYWAIT P0, [R0+URZ+0x140], R2 ;  /* 0x00014002000075a7 */ /* 0x000ea400080011ff */
[----:B--23--:R-:W-:Y:S05]  /*5c70*/  @!P0 BRA `(.L_x_111) ;  /* 0x0000003000948947 */ /* 0x00cfea0003800000 */
.L_x_210:
[----:B------:R-:W3:Y:S01]  /*5c80*/  LDC.64 R10, c[0x0][0xb10] ;  /* 0x0002c400ff0a7b82 */ /* 0x000ee20000000a00 */
[----:B------:R-:W4:Y:S01]  /*5c90*/  LDS.128 R16, [R16+0x1d0] ;  /* 0x0001d00010107984 */ /* 0x000f220000000c00 */
[----:B-1----:R-:W-:Y:S01]  /*5ca0*/  ISETP.NE.AND P1, PT, R27, 0x1, PT ;  /* 0x000000011b00780c */ /* 0x002fe20003f25270 */
[----:B--2---:R-:W-:Y:S01]  /*5cb0*/  VIADD R0, R0, 0x150 ;  /* 0x0000015000007836 */ /* 0x004fe20000000000 */
[----:B------:R-:W-:Y:S04]  /*5cc0*/  ISETP.GE.AND P0, PT, R26, 0x1, PT ;  /* 0x000000011a00780c */ /* 0x000fe80003f06270 */
[----:B------:R-:W1:Y:S01]  /*5cd0*/  LDC.64 R8, c[0x0][0xb18] ;  /* 0x0002c600ff087b82 */ /* 0x000e620000000a00 */
[----:B------:R-:W-:Y:S01]  /*5ce0*/  PRMT R0, RZ, 0x654, R0 ;  /* 0x00000654ff007816 */ /* 0x000fe20000000000 */
[----:B------:R-:W-:Y:S01]  /*5cf0*/  @!PT LDS RZ, [RZ] ;  /* 0x00000000fffff984 */ /* 0x000fe20000000800 */
[----:B------:R-:W-:Y:S01]  /*5d00*/  @!PT LDS RZ, [RZ] ;  /* 0x00000000fffff984 */ /* 0x000fe20000000800 */
[----:B------:R-:W-:Y:S01]  /*5d10*/  @!PT LDS RZ, [RZ] ;  /* 0x00000000fffff984 */ /* 0x000fe20000000800 */
[----:B------:R-:W-:Y:S01]  /*5d20*/  @!PT LDS RZ, [RZ] ;  /* 0x00000000fffff984 */ /* 0x000fe20000000800 */
[----:B------:R2:W-:Y:S06]  /*5d30*/  MEMBAR.ALL.CTA ;  /* 0x0000000000007992 */ /* 0x0005ec0000008000 */
[----:B--2---:R-:W2:Y:S01]  /*5d40*/  FENCE.VIEW.ASYNC.S ;  /* 0x00000000000073c6 */ /* 0x004ea20000000000 */
[----:B------:R-:W1:Y:S08]  /*5d50*/  @!P1 LDC R12, c[0x0][0xb20] ;  /* 0x0002c800ff0c9b82 */ /* 0x000e700000000800 */
[----:B------:R-:W1:Y:S01]  /*5d60*/  @!P1 LDC R7, c[0x0][0xb0c] ;  /* 0x0002c300ff079b82 */ /* 0x000e620000000800 */
[----:B--2---:R2:W-:Y:S01]  /*5d70*/  SYNCS.ARRIVE.TRANS64.RED.A1T0 RZ, [R0+URZ], RZ ;  /* 0x000000ff00ff79a7 */ /* 0x0045e200081004ff */
[----:B----4-:R-:W-:Y:S04]  /*5d80*/  LOP3.LUT P4, RZ, R18, 0x1, RZ, 0xc0, !PT ;  /* 0x0000000112ff7812 */ /* 0x010fe8000788c0ff */
[----:B------:R-:W-:Y:S09]  /*5d90*/  P2R R77, PR, RZ, 0x10 ;  /* 0x00000010ff4d7803 */ /* 0x000ff20000000000 */
[----:B------:R-:W-:Y:S02]  /*5da0*/  @P4 MOV R30, R16 ;  /* 0x00000010001e4202 */ /* 0x000fe40000000f00 */
[----:B------:R-:W-:Y:S01]  /*5db0*/  @P4 LOP3.LUT R29, R17, 0xffff, RZ, 0xc0, !PT ;  /* 0x0000ffff111d4812 */ /* 0x000fe200078ec0ff */
[----:B--23--:R-:W-:Y:S06]  /*5dc0*/  @!P0 BRA `(.L_x_112) ;  /* 0x0000000000a48947 */ /* 0x00cfec0003800000 */
[----:B------:R-:W-:Y:S01]  /*5dd0*/  IMAD.HI.U32 R0, R66, R25, RZ ;  /* 0x0000001942007227 */ /* 0x000fe200078e00ff */
[----:B------:R-:W-:Y:S02]  /*5de0*/  ISETP.NE.AND P0, PT, R24, 0x1, PT ;  /* 0x000000011800780c */ /* 0x000fe40003f05270 */
[----:B------:R-:W-:Y:S01]  /*5df0*/  ISETP.NE.AND P2, PT, R26, 0x1, PT ;  /* 0x000000011a00780c */ /* 0x000fe20003f45270 */
[----:B------:R-:W-:Y:S01]  /*5e00*/  IMAD.HI.U32 R4, R67, R60, RZ ;  /* 0x0000003c43047227 */ /* 0x000fe200078e00ff */
[----:B------:R-:W-:Y:S02]  /*5e10*/  SHF.R.U32.HI R0, RZ, R65, R0 ;  /* 0x00000041ff007219 */ /* 0x000fe40000011600 */
[----:B------:R-:W-:Y:S01]  /*5e20*/  ISETP.NE.AND P3, PT, R28, 0x1, PT ;  /* 0x000000011c00780c */ /* 0x000fe20003f65270 */
[----:B------:R-:W-:Y:S01]  /*5e30*/  IMAD.HI.U32 R6, R29, R25, RZ ;  /* 0x000000191d067227 */ /* 0x000fe200078e00ff */
[-C--:B------:R-:W-:Y:S02]  /*5e40*/  SHF.R.U32.HI R4, RZ, R61.reuse, R4 ;  /* 0x0000003dff047219 */ /* 0x080fe40000011604 */
[----:B------:R-:W-:Y:S01]  /*5e50*/  SEL R0, R66, R0, !P0 ;  /* 0x0000000042007207 */ /* 0x000fe20004000000 */
[----:B------:R-:W-:Y:S01]  /*5e60*/  IMAD.HI.U32 R5, R30, R60, RZ ;  /* 0x0000003c1e057227 */ /* 0x000fe200078e00ff */
[----:B------:R-:W-:Y:S03]  /*5e70*/  SEL R4, R67, R4, !P3 ;  /* 0x0000000443047207 */ /* 0x000fe60005800000 */
[-C--:B------:R-:W-:Y:S01]  /*5e80*/  IMAD.HI.U32 R3, R0, R22.reuse, RZ ;  /* 0x0000001600037227 */ /* 0x080fe200078e00ff */
[----:B------:R-:W-:Y:S03]  /*5e90*/  SHF.R.U32.HI R5, RZ, R61, R5 ;  /* 0x0000003dff057219 */ /* 0x000fe60000011605 */
[----:B------:R-:W-:Y:S01]  /*5ea0*/  IMAD.HI.U32 R2, R4, R22, RZ ;  /* 0x0000001604027227 */ /* 0x000fe200078e00ff */
[----:B------:R-:W-:Y:S02]  /*5eb0*/  @P2 SHF.R.U32.HI R0, RZ, R23, R3 ;  /* 0x00000017ff002219 */ /* 0x000fe40000011603 */
[----:B------:R-:W-:Y:S02]  /*5ec0*/  SHF.R.U32.HI R3, RZ, R65, R6 ;  /* 0x00000041ff037219 */ /* 0x000fe40000011606 */
[----:B------:R-:W-:Y:S01]  /*5ed0*/  @P2 SHF.R.U32.HI R4, RZ, R23, R2 ;  /* 0x00000017ff042219 */ /* 0x000fe20000011602 */
[----:B------:R-:W-:Y:S01]  /*5ee0*/  IMAD R0, R26, R0, RZ ;  /* 0x000000001a007224 */ /* 0x000fe200078e02ff */
[----:B------:R-:W-:Y:S02]  /*5ef0*/  SEL R3, R29, R3, !P0 ;  /* 0x000000031d037207 */ /* 0x000fe40004000000 */
[----:B------:R-:W-:Y:S01]  /*5f00*/  SEL R2, R30, R5, !P3 ;  /* 0x000000051e027207 */ /* 0x000fe20005800000 */
[----:B------:R-:W-:Y:S01]  /*5f10*/  IMAD R5, R26, R4, RZ ;  /* 0x000000041a057224 */ /* 0x000fe200078e02ff */
[C---:B------:R-:W-:Y:S01]  /*5f20*/  ISETP.GE.AND P0, PT, R3.reuse, R0, PT ;  /* 0x000000000300720c */ /* 0x040fe20003f06270 */
[C---:B------:R-:W-:Y:S03]  /*5f30*/  IMAD.HI.U32 R0, R3.reuse, R22, RZ ;  /* 0x0000001603007227 */ /* 0x040fe600078e00ff */
[C---:B------:R-:W-:Y:S02]  /*5f40*/  ISETP.GE.OR P0, PT, R2.reuse, R5, P0 ;  /* 0x000000050200720c */ /* 0x040fe40000706670 */
[----:B------:R-:W-:Y:S04]  /*5f50*/  SHF.R.U32.HI R0, RZ, R23, R0 ;  /* 0x00000017ff007219 */ /* 0x000fe80000011600 */
[C---:B------:R-:W-:Y:S05]  /*5f60*/  SEL R6, R3.reuse, R0, !P2 ;  /* 0x0000000003067207 */ /* 0x040fea0005000000 */
        /* <DEDUP_REMOVED lines=14> */
[----:B------:R-:W-:Y:S07]  /*6050*/  IMAD R29, R3, R24, R29 ;  /* 0x00000018031d7224 */ /* 0x000fee00078e021d */
.L_x_112:
[----:B-1----:R-:W-:Y:S01]  /*6060*/  @!P1 ISETP.NE.AND P0, PT, R8, 0x1, PT ;  /* 0x000000010800980c */ /* 0x002fe20003f05270 */
[----:B------:R-:W-:Y:S01]  /*6070*/  @!P1 IMAD.HI.U32 R0, R30, R10, RZ ;  /* 0x0000000a1e009227 */ /* 0x000fe200078e00ff */
[----:B------:R-:W-:Y:S01]  /*6080*/  @!P1 ISETP.NE.AND P2, PT, R7, 0x1, PT ;  /* 0x000000010700980c */ /* 0x000fe20003f45270 */
[----:B------:R-:W-:Y:S01]  /*6090*/  ULOP3.LUT UP0, URZ, UR52, 0x1b0, URZ, 0xc0, !UPT ;  /* 0x000001b034ff7892 */ /* 0x000fe2000f80c0ff */
[----:B------:R-:W-:Y:S01]  /*60a0*/  R2UR UR42, R14 ;  /* 0x000000000e2a72ca */ /* 0x000fe200000e0000 */
[----:B------:R-:W-:Y:S01]  /*60b0*/  @!P1 IMAD.HI.U32 R2, R29, R9, RZ ;  /* 0x000000091d029227 */ /* 0x000fe200078e00ff */
[----:B------:R-:W-:Y:S02]  /*60c0*/  @!P1 SHF.R.U32.HI R0, RZ, R11, R0 ;  /* 0x0000000bff009219 */ /* 0x000fe40000011600 */
[----:B------:R-:W-:Y:S01]  /*60d0*/  R2UR UR41, R15 ;  /* 0x000000000f2972ca */ /* 0x000fe200000e0000 */
[----:B------:R-:W-:Y:S01]  /*60e0*/  VIADD R79, R79, 0x1 ;  /* 0x000000014f4f7836 */ /* 0x000fe20000000000 */
[----:B------:R-:W-:Y:S02]  /*60f0*/  @!P1 SHF.R.U32.HI R2, RZ, R12, R2 ;  /* 0x0000000cff029219 */ /* 0x000fe40000011602 */
[----:B------:R-:W-:Y:S02]  /*6100*/  @!P1 SEL R3, R30, R0, !P2 ;  /* 0x000000001e039207 */ /* 0x000fe40005000000 */
[----:B------:R-:W-:Y:S02]  /*6110*/  @!P1 SEL R2, R29, R2, !P0 ;  /* 0x000000021d029207 */ /* 0x000fe40004000000 */
[----:B------:R-:W-:Y:S01]  /*6120*/  @P4 SHF.R.U32.HI R71, RZ, 0x10, R17 ;  /* 0x00000010ff474819 */ /* 0x000fe20000011611 */
[----:B------:R-:W-:Y:S02]  /*6130*/  USHF.L.U32 UR42, UR42, 0x6, URZ ;  /* 0x000000062a2a7899 */ /* 0x000fe400080006ff */
[----:B------:R-:W-:Y:S02]  /*6140*/  @!P1 IMAD.IADD R0, R2, 0x1, -R3 ;  /* 0x0000000102009824 */ /* 0x000fe400078e0a03 */
[----:B------:R-:W-:Y:S01]  /*6150*/  @!P1 IMAD.IADD R2, R3, 0x1, -R2 ;  /* 0x0000000103029824 */ /* 0x000fe200078e0a02 */
[----:B------:R-:W-:Y:S01]  /*6160*/  USHF.L.U32 UR41, UR41, 0x6, URZ ;  /* 0x0000000629297899 */ /* 0x000fe200080006ff */
[----:B------:R-:W-:Y:S02]  /*6170*/  @!P1 IMAD R30, R0, R7, R30 ;  /* 0x00000007001e9224 */ /* 0x000fe400078e021e */
[----:B------:R-:W-:Y:S01]  /*6180*/  @!P1 IMAD R29, R2, R8, R29 ;  /* 0x00000008021d9224 */ /* 0x000fe200078e021d */
[----:B------:R-:W-:Y:S08]  /*6190*/  BRA.U !UP0, `(.L_x_113) ;  /* 0x00000001087c7547 */ /* 0x000ff0000b800000 */
[----:B------:R-:W1:Y:S01]  /*61a0*/  LDCU.64 UR8, c[0x4][0x80] ;  /* 0x01001000ff0877ac */ /* 0x000e620008000a00 */
[----:B------:R-:W-:Y:S01]  /*61b0*/  MOV R2, 0x0 ;  /* 0x0000000000027802 */ /* 0x000fe20000000f00 */
[----:B------:R-:W-:Y:S02]  /*61c0*/  HFMA2 R12, -RZ, RZ, 0, 5.9604644775390625e-08 ;  /* 0x00000001ff0c7431 */ /* 0x000fe400000001ff */
[----:B------:R-:W-:Y:S01]  /*61d0*/  IMAD.MOV.U32 R8, RZ, RZ, 0x70 ;  /* 0x00000070ff087424 */ /* 0x000fe200078e00ff */
[----:B------:R2:W3:Y:S01]  /*61e0*/  LDC.64 R14, c[0x4][R2] ;  /* 0x01000000020e7b82 */ /* 0x0004e20000000a00 */
[----:B------:R-:W4:Y:S01]  /*61f0*/  LDCU.64 UR6, c[0x4][0x88] ;  /* 0x01001100ff0677ac */ /* 0x000f220008000a00 */
[----:B------:R-:W-:Y:S01]  /*6200*/  IMAD.MOV.U32 R13, RZ, RZ, RZ ;  /* 0x000000ffff0d7224 */ /* 0x000fe200078e00ff */
[----:B------:R-:W2:Y:S01]  /*6210*/  LDCU.64 UR4, c[0x4][0x8] ;  /* 0x01000100ff0477ac */ /* 0x000ea20008000a00 */
[----:B-1----:R-:W-:Y:S01]  /*6220*/  MOV R5, UR9 ;  /* 0x0000000900057c02 */ /* 0x002fe20008000f00 */
[----:B------:R-:W-:Y:S01]  /*6230*/  IMAD.U32 R4, RZ, RZ, UR8 ;  /* 0x00000008ff047e24 */ /* 0x000fe2000f8e00ff */
[----:B----4-:R-:W-:Y:S01]  /*6240*/  MOV R7, UR7 ;  /* 0x0000000700077c02 */ /* 0x010fe20008000f00 */
[----:B------:R-:W-:Y:S01]  /*6250*/  IMAD.U32 R6, RZ, RZ, UR6 ;  /* 0x00000006ff067e24 */ /* 0x000fe2000f8e00ff */
[----:B--2---:R-:W-:Y:S01]  /*6260*/  MOV R11, UR5 ;  /* 0x00000005000b7c02 */ /* 0x004fe20008000f00 */
[----:B------:R-:W-:Y:S02]  /*6270*/  IMAD.U32 R10, RZ, RZ, UR4 ;  /* 0x00000004ff0a7e24 */ /* 0x000fe4000f8e00ff */
[----:B------:R-:W-:Y:S07]  /*6280*/  LEPC R20, `(.L_x_114) ;  /* 0x000000001014794e */ /* 0x000fee0000000000 */
[----:B---3-5:R-:W-:Y:S05]  /*6290*/  CALL.ABS.NOINC R14 ;  /* 0x000000000e007343 */ /* 0x028fea0003c00000 */
.L_x_114:
[----:B------:R-:W1:Y:S01]  /*62a0*/  LDCU.64 UR8, c[0x4][0x80] ;  /* 0x01001000ff0877ac */ /* 0x000e620008000a00 */
[----:B------:R-:W2:Y:S01]  /*62b0*/  LDC.64 R2, c[0x4][R2] ;  /* 0x0100000002027b82 */ /* 0x000ea20000000a00 */
[----:B------:R-:W-:Y:S02]  /*62c0*/  HFMA2 R12, -RZ, RZ, 0, 5.9604644775390625e-08 ;  /* 0x00000001ff0c7431 */ /* 0x000fe400000001ff */
[----:B------:R-:W-:Y:S02]  /*62d0*/  IMAD.MOV.U32 R8, RZ, RZ, 0x70 ;  /* 0x00000070ff087424 */ /* 0x000fe400078e00ff */
[----:B------:R-:W-:Y:S01]  /*62e0*/  IMAD.MOV.U32 R13, RZ, RZ, RZ ;  /* 0x000000ffff0d7224 */ /* 0x000fe200078e00ff */
[----:B------:R-:W3:Y:S01]  /*62f0*/  LDCU.64 UR6, c[0x4][0x88] ;  /* 0x01001100ff0677ac */ /* 0x000ee20008000a00 */
[----:B------:R-:W4:Y:S01]  /*6300*/  LDCU.64 UR4, c[0x4][0x8] ;  /* 0x01000100ff0477ac */ /* 0x000f220008000a00 */
[----:B-1----:R-:W-:Y:S02]  /*6310*/  MOV R4, UR8 ;  /* 0x0000000800047c02 */ /* 0x002fe40008000f00 */
[----:B------:R-:W-:Y:S02]  /*6320*/  MOV R5, UR9 ;  /* 0x0000000900057c02 */ /* 0x000fe40008000f00 */
[----:B---3--:R-:W-:Y:S01]  /*6330*/  MOV R7, UR7 ;  /* 0x0000000700077c02 */ /* 0x008fe20008000f00 */
[----:B------:R-:W-:Y:S01]  /*6340*/  IMAD.U32 R6, RZ, RZ, UR6 ;  /* 0x00000006ff067e24 */ /* 0x000fe2000f8e00ff */
[----:B----4-:R-:W-:Y:S01]  /*6350*/  MOV R11, UR5 ;  /* 0x00000005000b7c02 */ /* 0x010fe20008000f00 */
[----:B------:R-:W-:Y:S02]  /*6360*/  IMAD.U32 R10, RZ, RZ, UR4 ;  /* 0x00000004ff0a7e24 */ /* 0x000fe4000f8e00ff */
[----:B------:R-:W-:Y:S07]  /*6370*/  LEPC R20, `(.L_x_113) ;  /* 0x000000001014794e */ /* 0x000fee0000000000 */
[----:B--2---:R-:W-:Y:S05]  /*6380*/  CALL.ABS.NOINC R2 ;  /* 0x0000000002007343 */ /* 0x004fea0003c00000 */
.L_x_113:
[----:B------:R-:W-:Y:S01]  /*6390*/  ISETP.NE.U32.AND P4, PT, R58, RZ, PT ;  /* 0x000000ff3a00720c */ /* 0x000fe20003f85070 */
[----:B------:R-:W-:Y:S01]  /*63a0*/  UISETP.NE.AND UP2, UPT, UR53, URZ, UPT ;  /* 0x000000ff3500728c */ /* 0x000fe2000bf45270 */
[----:B------:R-:W-:Y:S01]  /*63b0*/  ISETP.NE.U32.AND P2, PT, RZ, UR38, PT ;  /* 0x00000026ff007c0c */ /* 0x000fe2000bf45070 */
[----:B------:R-:W-:Y:S01]  /*63c0*/  UISETP.NE.U32.AND UP1, UPT, UR44, URZ, UPT ;  /* 0x000000ff2c00728c */ /* 0x000fe2000bf25070 */
[----:B------:R-:W-:Y:S01]  /*63d0*/  ISETP.NE.AND.EX P4, PT, R59, RZ, PT, P4 ;  /* 0x000000ff3b00720c */ /* 0x000fe20003f85340 */
[----:B------:R-:W-:Y:S01]  /*63e0*/  UPLOP3.LUT UP0, UPT, UPT, UPT, UPT, 0x40, 0x4 ;  /* 0x000000000004789c */ /* 0x000fe20003f0e870 */
[----:B------:R-:W-:Y:S01]  /*63f0*/  ISETP.NE.AND.EX P2, PT, RZ, UR39, PT, P2 ;  /* 0x00000027ff007c0c */ /* 0x000fe2000bf45320 */
[----:B------:R-:W-:Y:S01]  /*6400*/  UISETP.NE.AND.EX UP1, UPT, UR45, URZ, UPT, UP1 ;  /* 0x000000ff2d00728c */ /* 0x000fe2000bf25310 */
[----:B------:R-:W-:Y:S04]  /*6410*/  PLOP3.LUT P1, PT, PT, PT, UP2, 0x80, 0x8 ;  /* 0x000000000008781c */ /* 0x000fe80003f2f028 */
[----:B------:R-:W-:Y:S06]  /*6420*/  @UP2 UPLOP3.LUT UP0, UPT, UPT, UPT, UP1, 0x80, 0x8 ;  /* 0x000000000008289c */ /* 0x000fec0003f0f010 */
[----:B------:R-:W-:Y:S01]  /*6430*/  PLOP3.LUT P0, PT, PT, PT, UP0, 0x80, 0x8 ;  /* 0x000000000008781c */ /* 0x000fe20003f0f008 */
[----:B------:R-:W-:Y:S01]  /*6440*/  @!UPT UIADD3 URZ, UPT, UPT, URZ, URZ, URZ ;  /* 0x000000fffffff290 */ /* 0x000fe2000fffe0ff */
[----:B------:R-:W-:Y:S11]  /*6450*/  BRA.U !UP1, `(.L_x_115) ;  /* 0x0000000109387547 */ /* 0x000ff6000b800000 */
[----:B------:R-:W-:Y:S01]  /*6460*/  UISETP.NE.U32.AND UP0, UPT, UR38, URZ, UPT ;  /* 0x000000ff2600728c */ /* 0x000fe2000bf05070 */
[----:B------:R-:W-:Y:S02]  /*6470*/  HFMA2 R0, -RZ, RZ, 0, 5.9604644775390625e-08 ;  /* 0x00000001ff007431 */ /* 0x000fe400000001ff */
[----:B------:R-:W-:Y:S01]  /*6480*/  IMAD.MOV.U32 R64, RZ, RZ, 0x1 ;  /* 0x00000001ff407424 */ /* 0x000fe200078e00ff */
[----:B------:R-:W-:Y:S06]  /*6490*/  UISETP.NE.AND.EX UP0, UPT, UR39, URZ, UPT, UP0 ;  /* 0x000000ff2700728c */ /* 0x000fec000bf05300 */
[----:B------:R-:W-:Y:S05]  /*64a0*/  PLOP3.LUT P3, PT, PT, PT, UP0, 0x80, 0x8 ;  /* 0x000000000008781c */ /* 0x000fea0003f6f008 */
[----:B------:R-:W1:Y:S01]  /*64b0*/  @UP0 LDCU.64 UR6, c[0x0][0x888] ;  /* 0x00011100ff0607ac */ /* 0x000e620008000a00 */
[----:B------:R-:W-:Y:S07]  /*64c0*/  @UP0 UIMAD UR4, UR36, UR44, URZ ;  /* 0x0000002c240402a4 */ /* 0x000fee000f8e02ff */
[----:B------:R-:W-:Y:S01]  /*64d0*/  @!P3 PRMT R64, R0, 0x7610, R64 ;  /* 0x000076100040b816 */ /* 0x000fe20000000040 */
[----:B-1----:R-:W-:Y:S03]  /*64e0*/  @UP0 UIMAD.WIDE UR6, UR4, 0x4, UR6 ;  /* 0x00000004040608a5 */ /* 0x002fe6000f8e0206 */
[----:B------:R-:W1:Y:S03]  /*64f0*/  @!UP0 LDCU UR4, c[0x0][0x880] ;  /* 0x00011000ff0487ac */ /* 0x000e660008000800 */
[----:B------:R-:W-:Y:S01]  /*6500*/  IMAD.U32 R2, RZ, RZ, UR6 ;  /* 0x00000006ff027e24 */ /* 0x000fe2000f8e00ff */
[----:B------:R-:W-:Y:S05]  /*6510*/  MOV R3, UR7 ;  /* 0x0000000700037c02 */ /* 0x000fea0008000f00 */
[----:B-----5:R2:W5:Y:S02]  /*6520*/  @P3 LDG.E R35, desc[UR46][R2.64] ;  /* 0x0000002e02233981 */ /* 0x020564000c1e1900 */
[----:B-12---:R-:W-:Y:S02]  /*6530*/  @!P3 IMAD.U32 R35, RZ, RZ, UR4 ;  /* 0x00000004ff23be24 */ /* 0x006fe4000f8e00ff */
.L_x_115:
[----:B------:R-:W-:Y:S05]  /*6540*/  @!P4 BRA `(.L_x_116) ;  /* 0x000000000020c947 */ /* 0x000fea0003800000 */
[----:B------:R-:W-:Y:S04]  /*6550*/  ISETP.NE.U32.AND P3, PT, R56, RZ, PT ;  /* 0x000000ff3800720c */ /* 0x000fe80003f65070 */
[----:B------:R-:W-:Y:S11]  /*6560*/  ISETP.NE.AND.EX P3, PT, R57, RZ, PT, P3 ;  /* 0x000000ff3900720c */ /* 0x000ff60003f65330 */
[----:B------:R-:W-:Y:S02]  /*6570*/  @!UPT UIADD3 URZ, UPT, UPT, URZ, URZ, URZ ;  /* 0x000000fffffff290 */ /* 0x000fe4000fffe0ff */
[----:B------:R-:W1:Y:S01]  /*6580*/  @P3 LDC.64 R2, c[0x0][0x8a8] ;  /* 0x00022a00ff023b82 */ /* 0x000e620000000a00 */
[----:B------:R-:W-:Y:S04]  /*6590*/  @P3 IMAD R0, R58, UR36, RZ ;  /* 0x000000243a003c24 */ /* 0x000fe8000f8e02ff */
[----:B-1----:R-:W-:Y:S05]  /*65a0*/  @P3 IMAD.WIDE R2, R0, 0x4, R2 ;  /* 0x0000000400023825 */ /* 0x002fea00078e0202 */
[----:B-----5:R1:W5:Y:S02]  /*65b0*/  @P3 LDG.E R33, desc[UR46][R2.64] ;  /* 0x0000002e02213981 */ /* 0x020364000c1e1900 */
[----:B-1----:R-:W2:Y:S02]  /*65c0*/  @!P3 LDC R33, c[0x0][0x8a0] ;  /* 0x00022800ff21bb82 */ /* 0x002ea40000000800 */
.L_x_116:
[----:B-----5:R-:W-:Y:S01]  /*65d0*/  FSETP.NEU.AND P3, PT, R35, RZ, PT ;  /* 0x000000ff2300720b */ /* 0x020fe20003f6d000 */
[----:B------:R-:W-:Y:S01]  /*65e0*/  ULOP3.LUT UR4, UR51, 0x1, URZ, 0x3c, !UPT ;  /* 0x0000000133047892 */ /* 0x000fe2000f8e3cff */
[----:B------:R-:W-:Y:S01]  /*65f0*/  SEL R4, RZ, 0xffffffff, P2 ;  /* 0xffffffffff047807 */ /* 0x000fe20001000000 */
[----:B------:R-:W-:Y:S01]  /*6600*/  IMAD.U32 R88, RZ, RZ, UR56 ;  /* 0x00000038ff587e24 */ /* 0x000fe2000f8e00ff */
[----:B------:R-:W-:Y:S01]  /*6610*/  @P1 LOP3.LUT P2, RZ, R64, 0xff, RZ, 0xc0, !PT ;  /* 0x000000ff40ff1812 */ /* 0x000fe2000784c0ff */
[----:B------:R-:W-:Y:S01]  /*6620*/  IMAD.SHL.U32 R83, R70, 0x10, RZ ;  /* 0x0000001046537824 */ /* 0x000fe200078e00ff */
[----:B------:R-:W-:Y:S01]  /*6630*/  @P1 SEL R0, RZ, 0xffffffff, P3 ;  /* 0xffffffffff001807 */ /* 0x000fe20001800000 */
[----:B------:R-:W-:Y:S01]  /*6640*/  IMAD.U32 R91, RZ, RZ, UR4 ;  /* 0x00000004ff5b7e24 */ /* 0x000fe2000f8e00ff */
[----:B------:R-:W-:Y:S01]  /*6650*/  LEA R81, R31, UR48, 0x3 ;  /* 0x000000301f517c11 */ /* 0x000fe2000f8e18ff */
[----:B------:R-:W-:Y:S01]  /*6660*/  IMAD.SHL.U32 R88, R88, 0x2000, RZ ;  /* 0x0000200058587824 */ /* 0x000fe200078e00ff */
[----:B------:R-:W-:Y:S01]  /*6670*/  @P0 SEL R0, R4, R0, !P2 ;  /* 0x0000000004000207 */ /* 0x000fe20005000000 */
[----:B------:R-:W-:Y:S01]  /*6680*/  IMAD.SHL.U32 R82, R69, 0x10, RZ ;  /* 0x0000001045527824 */ /* 0x000fe200078e00ff */
[----:B------:R-:W-:Y:S01]  /*6690*/  PLOP3.LUT P2, PT, PT, PT, UP1, 0x80, 0x8 ;  /* 0x000000000008781c */ /* 0x000fe20003f4f018 */
[----:B------:R-:W-:Y:S01]  /*66a0*/  IMAD.IADD R87, R75, 0x1, R88 ;  /* 0x000000014b577824 */ /* 0x000fe200078e0258 */
[----:B------:R-:W-:Y:S01]  /*66b0*/  @P1 LOP3.LUT R0, R0, 0x1, RZ, 0xc0, !PT ;  /* 0x0000000100001812 */ /* 0x000fe200078ec0ff */
[----:B------:R-:W-:Y:S01]  /*66c0*/  BSSY B1, `(.L_x_117) ;  /* 0x0000039000017945 */ /* 0x000fe20003800000 */
[----:B------:R-:W-:Y:S01]  /*66d0*/  LOP3.LUT P4, R78, R64, 0xff, RZ, 0xc0, !PT ;  /* 0x000000ff404e7812 */ /* 0x000fe2000788c0ff */
[----:B------:R-:W-:Y:S01]  /*66e0*/  IMAD.IADD R86, R87, 0x1, R83 ;  /* 0x0000000157567824 */ /* 0x000fe200078e0253 */
[----:B------:R-:W-:Y:S01]  /*66f0*/  ISETP.NE.U32.OR P5, PT, R0, 0x1, !P1 ;  /* 0x000000010000780c */ /* 0x000fe20004fa5470 */
[----:B------:R-:W-:Y:S01]  /*6700*/  IMAD.U32 R0, RZ, RZ, UR56 ;  /* 0x00000038ff007e24 */ /* 0x000fe2000f8e00ff */
[----:B------:R-:W-:Y:S01]  /*6710*/  SEL R3, RZ, 0xffffffff, P3 ;  /* 0xffffffffff037807 */ /* 0x000fe20001800000 */
[----:B------:R-:W-:Y:S01]  /*6720*/  IMAD.MOV.U32 R90, RZ, RZ, 0x1 ;  /* 0x00000001ff5a7424 */ /* 0x000fe200078e00ff */
[----:B------:R-:W-:Y:S01]  /*6730*/  P2R R80, PR, RZ, 0x20 ;  /* 0x00000020ff507803 */ /* 0x000fe20000000000 */
[----:B------:R-:W-:Y:S01]  /*6740*/  IMAD R34, R31, 0x20, R32 ;  /* 0x000000201f227824 */ /* 0x000fe200078e0220 */
[----:B------:R-:W-:Y:S01]  /*6750*/  LEA R0, R0, UR48, 0x3 ;  /* 0x0000003000007c11 */ /* 0x000fe2000f8e18ff */
[----:B------:R-:W-:Y:S01]  /*6760*/  IMAD.U32 R89, RZ, RZ, UR56 ;  /* 0x00000038ff597e24 */ /* 0x000fe2000f8e00ff */
[----:B------:R-:W-:Y:S02]  /*6770*/  @P2 SEL R3, R4, R3, !P4 ;  /* 0x0000000304032207 */ /* 0x000fe40006000000 */
[----:B------:R-:W-:Y:S02]  /*6780*/  CS2R R46, SRZ ;  /* 0x00000000002e7805 */ /* 0x000fe4000001ff00 */
[----:B------:R-:W-:Y:S02]  /*6790*/  CS2R R44, SRZ ;  /* 0x00000000002c7805 */ /* 0x000fe4000001ff00 */
[----:B------:R-:W-:Y:S02]  /*67a0*/  CS2R R42, SRZ ;  /* 0x00000000002a7805 */ /* 0x000fe4000001ff00 */
[----:B------:R-:W-:Y:S02]  /*67b0*/  LOP3.LUT R3, R3, 0x1, RZ, 0xc0, !PT ;  /* 0x0000000103037812 */ /* 0x000fe400078ec0ff */
[----:B------:R-:W-:Y:S02]  /*67c0*/  CS2R R40, SRZ ;  /* 0x0000000000287805 */ /* 0x000fe4000001ff00 */
[----:B------:R-:W-:Y:S02]  /*67d0*/  @P5 SHF.L.U32 R2, R91, 0x1f, RZ ;  /* 0x0000001f5b025819 */ /* 0x000fe400000006ff */
[----:B------:R-:W-:Y:S02]  /*67e0*/  CS2R R50, SRZ ;  /* 0x0000000000327805 */ /* 0x000fe4000001ff00 */
[----:B------:R-:W-:Y:S02]  /*67f0*/  ISETP.NE.U32.AND P2, PT, R3, 0x1, PT ;  /* 0x000000010300780c */ /* 0x000fe40003f45070 */
[----:B------:R-:W-:Y:S01]  /*6800*/  CS2R R48, SRZ ;  /* 0x0000000000307805 */ /* 0x000fe2000001ff00 */
[----:B------:R1:W3:Y:S01]  /*6810*/  @P5 SYNCS.PHASECHK.TRANS64.TRYWAIT P1, [R0+URZ+0x100], R2 ;  /* 0x00010002000055a7 */ /* 0x0002e200080211ff */
[----:B------:R-:W-:Y:S02]  /*6820*/  CS2R R54, SRZ ;  /* 0x0000000000367805 */ /* 0x000fe4000001ff00 */
[----:B------:R-:W-:Y:S02]  /*6830*/  P2R R92, PR, RZ, 0x4 ;  /* 0x00000004ff5c7803 */ /* 0x000fe40000000000 */
[----:B------:R-:W-:Y:S01]  /*6840*/  CS2R R52, SRZ ;  /* 0x0000000000347805 */ /* 0x000fe2000001ff00 */
[----:B------:R-:W-:Y:S02]  /*6850*/  IMAD.IADD R85, R87, 0x1, R82 ;  /* 0x0000000157557824 */ /* 0x000fe400078e0252 */
[----:B------:R-:W-:Y:S01]  /*6860*/  IMAD.IADD R84, R74, 0x1, R86 ;  /* 0x000000014a547824 */ /* 0x000fe200078e0256 */
[----:B-1----:R-:W-:Y:S04]  /*6870*/  SHF.L.U32 R2, R73, 0x1f, RZ ;  /* 0x0000001f49027819 */ /* 0x002fe800000006ff */
[----:B------:R1:W4:Y:S01]  /*6880*/  SYNCS.PHASECHK.TRANS64.TRYWAIT P0, [R81+URZ+0x160], R2 ;  /* 0x00016002510075a7 */ /* 0x00032200080011ff */
[----:B---3--:R-:W-:Y:S01]  /*6890*/  @P5 SEL R90, RZ, 0x1, !P1 ;  /* 0x00000001ff5a5807 */ /* 0x008fe20004800000 */
[----:B-1----:R-:W-:Y:S06]  /*68a0*/  @!P5 BRA `(.L_x_118) ;  /* 0x000000000068d947 */ /* 0x002fec0003800000 */
[----:B------:R-:W-:Y:S01]  /*68b0*/  ISETP.NE.AND P1, PT, R90, RZ, PT ;  /* 0x000000ff5a00720c */ /* 0x000fe20003f25270 */
[----:B------:R-:W-:Y:S01]  /*68c0*/  BSSY B0, `(.L_x_119) ;  /* 0x000000d000007945 */ /* 0x000fe20003800000 */
[----:B------:R-:W-:Y:S02]  /*68d0*/  CS2R R54, SRZ ;  /* 0x0000000000367805 */ /* 0x000fe4000001ff00 */
[----:B------:R-:W-:Y:S02]  /*68e0*/  CS2R R52, SRZ ;  /* 0x0000000000347805 */ /* 0x000fe4000001ff00 */
[----:B------:R-:W-:Y:S02]  /*68f0*/  CS2R R50, SRZ ;  /* 0x0000000000327805 */ /* 0x000fe4000001ff00 */
[----:B------:R-:W-:Y:S02]  /*6900*/  CS2R R48, SRZ ;  /* 0x0000000000307805 */ /* 0x000fe4000001ff00 */
[----:B------:R-:W-:Y:S02]  /*6910*/  CS2R R42, SRZ ;  /* 0x00000000002a7805 */ /* 0x000fe4000001ff00 */
[----:B------:R-:W-:Y:S02]  /*6920*/  CS2R R40, SRZ ;  /* 0x0000000000287805 */ /* 0x000fe4000001ff00 */
[----:B------:R-:W-:Y:S02]  /*6930*/  CS2R R46, SRZ ;  /* 0x00000000002e7805 */ /* 0x000fe4000001ff00 */
[----:B------:R-:W-:Y:S01]  /*6940*/  CS2R R44, SRZ ;  /* 0x00000000002c7805 */ /* 0x000fe2000001ff00 */
[----:B------:R-:W-:Y:S06]  /*6950*/  @P1 BRA `(.L_x_120) ;  /* 0x00000000000c1947 */ /* 0x000fec0003800000 */
[----:B------:R-:W-:Y:S04]  /*6960*/  SHF.L.U32 R3, R91, 0x1f, RZ ;  /* 0x0000001f5b037819 */ /* 0x000fe800000006ff */
[----:B------:R-:W1:Y:S02]  /*6970*/  SYNCS.PHASECHK.TRANS64.TRYWAIT P1, [R0+URZ+0x100], R3 ;  /* 0x00010003000075a7 */ /* 0x000e6400080211ff */
[----:B-1----:R-:W-:Y:S05]  /*6980*/  @!P1 BRA `(.L_x_121) ;  /* 0x0000002400649947 */ /* 0x002fea0003800000 */
.L_x_120:
[----:B------:R-:W-:Y:S05]  /*6990*/  BSYNC B0 ;  /* 0x0000000000007941 */ /* 0x000fea0003800000 */
.L_x_119:
[----:B------:R-:W-:Y:S01]  /*69a0*/  ISETP.NE.AND P1, PT, R92, RZ, PT ;  /* 0x000000ff5c00720c */ /* 0x000fe20003f25270 */
[----:B------:R-:W-:Y:S04]  /*69b0*/  UIADD3 UR5, UPT, UPT, UR56, 0x1, URZ ;  /* 0x0000000138057890 */ /* 0x000fe8000fffe0ff */
[----:B------:R-:W-:Y:S04]  /*69c0*/  UISETP.NE.AND UP0, UPT, UR5, 0x3, UPT ;  /* 0x000000030500788c */ /* 0x000fe8000bf05270 */
[----:B------:R-:W-:Y:S02]  /*69d0*/  USEL UR4, URZ, 0x1, UP0 ;  /* 0x00000001ff047887 */ /* 0x000fe40008000000 */
[----:B------:R-:W-:Y:S02]  /*69e0*/  USEL UR5, UR5, URZ, UP0 ;  /* 0x000000ff05057287 */ /* 0x000fe40008000000 */
[----:B------:R3:W1:Y:S02]  /*69f0*/  @P1 LDS.128 R52, [R87] ;  /* 0x0000000057341984 */ /* 0x0006640000000c00 */
[----:B------:R-:W-:Y:S02]  /*6a00*/  LOP3.LUT R91, R91, UR4, RZ, 0x3c, !PT ;  /* 0x000000045b5b7c12 */ /* 0x000fe4000f8e3cff */
[----:B------:R3:W1:Y:S01]  /*6a10*/  @P1 LDS.128 R48, [R86+0x10] ;  /* 0x0000100056301984 */ /* 0x0006620000000c00 */
[----:B------:R-:W-:Y:S03]  /*6a20*/  IMAD.U32 R89, RZ, RZ, UR5 ;  /* 0x00000005ff597e24 */ /* 0x000fe6000f8e00ff */
[----:B------:R3:W1:Y:S04]  /*6a30*/  @P1 LDS.128 R40, [R85+0x20] ;  /* 0x0000200055281984 */ /* 0x0006680000000c00 */
[----:B------:R3:W1:Y:S02]  /*6a40*/  @P1 LDS.128 R44, [R84+0x10] ;  /* 0x00001000542c1984 */ /* 0x0006640000000c00 */
.L_x_118:
[----:B------:R-:W-:Y:S05]  /*6a50*/  BSYNC B1 ;  /* 0x0000000000017941 */ /* 0x000fea0003800000 */
.L_x_117:
[----:B-1----:R-:W-:Y:S04]  /*6a60*/  SHF.R.U32.HI R0, RZ, 0x15, R34 ;  /* 0x00000015ff007819 */ /* 0x002fe80000011622 */
[----:B------:R-:W-:Y:S01]  /*6a70*/  LOP3.LUT P1, RZ, R0, 0x3, R68, 0x48, !PT ;  /* 0x0000000300ff7812 */ /* 0x000fe20007824844 */
[----:B------:R-:W-:Y:S01]  /*6a80*/  @!UPT UIADD3 URZ, UPT, UPT, URZ, URZ, URZ ;  /* 0x000000fffffff290 */ /* 0x000fe2000fffe0ff */
[----:B----4-:R-:W-:Y:S11]  /*6a90*/  @P0 BRA `(.L_x_122) ;  /* 0x0000000000080947 */ /* 0x010ff60003800000 */
[----:B------:R-:W1:Y:S02]  /*6aa0*/  SYNCS.PHASECHK.TRANS64.TRYWAIT P0, [R81+URZ+0x160], R2 ;  /* 0x00016002510075a7 */ /* 0x000e6400080011ff */
[----:B-1----:R-:W-:Y:S05]  /*6ab0*/  @!P0 BRA `(.L_x_123) ;  /* 0x00000024002c8947 */ /* 0x002fea0003800000 */
.L_x_122:
[----:B------:R-:W-:Y:S05]  /*6ac0*/  @!P1 BRA `(.L_x_124) ;  /* 0x0000000000409947 */ /* 0x000fea0003800000 */
[----:B------:R-:W4:Y:S01]  /*6ad0*/  LDCU.64 UR8, c[0x4][0x70] ;  /* 0x01000e00ff0877ac */ /* 0x000f220008000a00 */
[----:B------:R-:W-:Y:S01]  /*6ae0*/  MOV R3, 0x0 ;  /* 0x0000000000037802 */ /* 0x000fe20000000f00 */
[----:B------:R-:W-:Y:S02]  /*6af0*/  HFMA2 R12, -RZ, RZ, 0, 5.9604644775390625e-08 ;  /* 0x00000001ff0c7431 */ /* 0x000fe400000001ff */
[----:B------:R-:W-:Y:S02]  /*6b00*/  IMAD.MOV.U32 R8, RZ, RZ, 0x192 ;  /* 0x00000192ff087424 */ /* 0x000fe400078e00ff */
[----:B------:R-:W-:Y:S01]  /*6b10*/  IMAD.MOV.U32 R13, RZ, RZ, RZ ;  /* 0x000000ffff0d7224 */ /* 0x000fe200078e00ff */
[----:B------:R-:W5:Y:S01]  /*6b20*/  LDCU.64 UR6, c[0x4][0x78] ;  /* 0x01000f00ff0677ac */ /* 0x000f620008000a00 */
[----:B-1----:R-:W1:Y:S01]  /*6b30*/  LDC.64 R2, c[0x4][R3] ;  /* 0x0100000003027b82 */ /* 0x002e620000000a00 */
[----:B------:R-:W2:Y:S01]  /*6b40*/  LDCU.64 UR4, c[0x4][0x10] ;  /* 0x01000200ff0477ac */ /* 0x000ea20008000a00 */
[----:B----4-:R-:W-:Y:S01]  /*6b50*/  MOV R5, UR9 ;  /* 0x0000000900057c02 */ /* 0x010fe20008000f00 */
[----:B------:R-:W-:Y:S01]  /*6b60*/  IMAD.U32 R4, RZ, RZ, UR8 ;  /* 0x00000008ff047e24 */ /* 0x000fe2000f8e00ff */
[----:B-----5:R-:W-:Y:S01]  /*6b70*/  MOV R7, UR7 ;  /* 0x0000000700077c02 */ /* 0x020fe20008000f00 */
[----:B------:R-:W-:Y:S01]  /*6b80*/  IMAD.U32 R6, RZ, RZ, UR6 ;  /* 0x00000006ff067e24 */ /* 0x000fe2000f8e00ff */
[----:B--2---:R-:W-:Y:S01]  /*6b90*/  MOV R11, UR5 ;  /* 0x00000005000b7c02 */ /* 0x004fe20008000f00 */
[----:B------:R-:W-:Y:S02]  /*6ba0*/  IMAD.U32 R10, RZ, RZ, UR4 ;  /* 0x00000004ff0a7e24 */ /* 0x000fe4000f8e00ff */
[----:B------:R-:W-:Y:S07]  /*6bb0*/  LEPC R20, `(.L_x_124) ;  /* 0x000000001014794e */ /* 0x000fee0000000000 */
[----:B-1-3--:R-:W-:Y:S05]  /*6bc0*/  CALL.ABS.NOINC R2 ;  /* 0x0000000002007343 */ /* 0x00afea0003c00000 */
.L_x_124:
[----:B------:R-:W-:Y:S01]  /*6bd0*/  LOP3.LUT R20, R52, 0xffffe000, RZ, 0xc0, !PT ;  /* 0xffffe00034147812 */ /* 0x000fe200078ec0ff */
[----:B------:R-:W-:Y:S05]  /*6be0*/  WARPSYNC.ALL ;  /* 0x0000000000007948 */ /* 0x000fea0003800000 */
[----:B------:R-:W-:Y:S01]  /*6bf0*/  R2UR UR4, R34 ;  /* 0x00000000220472ca */ /* 0x000fe200000e0000 */
[----:B------:R-:W-:Y:S01]  /*6c00*/  BSSY.RECONVERGENT B0, `(.L_x_125) ;  /* 0x000005b000007945 */ /* 0x000fe20003800200 */
[----:B------:R-:W-:Y:S11]  /*6c10*/  ISETP.NE.AND P0, PT, R76, RZ, PT ;  /* 0x000000ff4c00720c */ /* 0x000ff60003f05270 */
[----:B------:R-:W2:Y:S02]  /*6c20*/  LDTM.x16 R4, tmem[UR4] ;  /* 0x00000004000479ee */ /* 0x000ea40008240000 */
[C---:B--2---:R-:W-:Y:S01]  /*6c30*/  FMUL R0, R33.reuse, R4 ;  /* 0x0000000421007220 */ /* 0x044fe20000400000 */
[C---:B-1----:R-:W-:Y:S01]  /*6c40*/  FMUL R2, R33.reuse, R5 ;  /* 0x0000000521027220 */ /* 0x042fe20000400000 */
[C---:B------:R-:W-:Y:S01]  /*6c50*/  FMUL R4, R33.reuse, R8 ;  /* 0x0000000821047220 */ /* 0x040fe20000400000 */
[C---:B------:R-:W-:Y:S01]  /*6c60*/  FMUL R5, R33.reuse, R9 ;  /* 0x0000000921057220 */ /* 0x040fe20000400000 */
[C---:B------:R-:W-:Y:S01]  /*6c70*/  FMUL R8, R33.reuse, R12 ;  /* 0x0000000c21087220 */ /* 0x040fe20000400000 */
[C---:B------:R-:W-:Y:S01]  /*6c80*/  FMUL R9, R33.reuse, R13 ;  /* 0x0000000d21097220 */ /* 0x040fe20000400000 */
[----:B------:R-:W-:Y:S01]  /*6c90*/  FMUL R12, R33, R16 ;  /* 0x00000010210c7220 */ /* 0x000fe20000400000 */
[----:B------:R-:W-:Y:S01]  /*6ca0*/  LOP3.LUT R16, R53, 0xffffe000, RZ, 0xc0, !PT ;  /* 0xffffe00035107812 */ /* 0x000fe200078ec0ff */
[----:B------:R-:W-:Y:S01]  /*6cb0*/  FMUL R13, R33, R17 ;  /* 0x00000011210d7220 */ /* 0x000fe20000400000 */
[----:B------:R-:W-:Y:S01]  /*6cc0*/  LOP3.LUT R17, R54, 0xffffe000, RZ, 0xc0, !PT ;  /* 0xffffe00036117812 */ /* 0x000fe200078ec0ff */
[----:B------:R-:W-:Y:S01]  /*6cd0*/  FFMA R36, R35, R20, R0 ;  /* 0x0000001423247223 */ /* 0x000fe20000000000 */
[----:B------:R-:W-:Y:S01]  /*6ce0*/  LOP3.LUT R0, R55, 0xffffe000, RZ, 0xc0, !PT ;  /* 0xffffe00037007812 */ /* 0x000fe200078ec0ff */
[C---:B------:R-:W-:Y:S01]  /*6cf0*/  FMUL R3, R33.reuse, R6 ;  /* 0x0000000621037220 */ /* 0x040fe20000400000 */
[C---:B------:R-:W-:Y:S01]  /*6d00*/  FMUL R6, R33.reuse, R10 ;  /* 0x0000000a21067220 */ /* 0x040fe20000400000 */
[C---:B------:R-:W-:Y:S01]  /*6d10*/  FMUL R7, R33.reuse, R7 ;  /* 0x0000000721077220 */ /* 0x040fe20000400000 */
[----:B------:R-:W-:Y:S01]  /*6d20*/  F2FP.TF32.F32.PACK_B R36, R36 ;  /* 0x00000024ff24723e */ /* 0x000fe200024050ff */
[C---:B------:R-:W-:Y:S01]  /*6d30*/  FMUL R10, R33.reuse, R14 ;  /* 0x0000000e210a7220 */ /* 0x040fe20000400000 */
[----:B------:R-:W-:Y:S01]  /*6d40*/  FMUL R14, R33, R18 ;  /* 0x00000012210e7220 */ /* 0x000fe20000400000 */
[----:B------:R-:W-:Y:S01]  /*6d50*/  LOP3.LUT R18, R48, 0xffffe000, RZ, 0xc0, !PT ;  /* 0xffffe00030127812 */ /* 0x000fe200078ec0ff */
[----:B------:R-:W-:Y:S01]  /*6d60*/  FFMA R37, R35, R16, R2 ;  /* 0x0000001023257223 */ /* 0x000fe20000000002 */
[----:B------:R-:W-:Y:S01]  /*6d70*/  LOP3.LUT R2, R49, 0xffffe000, RZ, 0xc0, !PT ;  /* 0xffffe00031027812 */ /* 0x000fe200078ec0ff */
[----:B------:R-:W-:Y:S01]  /*6d80*/  FFMA R38, R35, R17, R3 ;  /* 0x0000001123267223 */ /* 0x000fe20000000003 */
[----:B------:R-:W-:Y:S01]  /*6d90*/  LOP3.LUT R3, R51, 0xffffe000, RZ, 0xc0, !PT ;  /* 0xffffe00033037812 */ /* 0x000fe200078ec0ff */
[C---:B------:R-:W-:Y:S01]  /*6da0*/  FFMA R39, R35.reuse, R0, R7 ;  /* 0x0000000023277223 */ /* 0x040fe20000000007 */
[----:B------:R-:W-:Y:S01]  /*6db0*/  LOP3.LUT R0, R50, 0xffffe000, RZ, 0xc0, !PT ;  /* 0xffffe00032007812 */ /* 0x000fe200078ec0ff */
[C---:B------:R-:W-:Y:S01]  /*6dc0*/  FFMA R4, R35.reuse, R18, R4 ;  /* 0x0000001223047223 */ /* 0x040fe20000000004 */
[----:B------:R-:W-:Y:S01]  /*6dd0*/  F2FP.TF32.F32.PACK_B R37, R37 ;  /* 0x00000025ff25723e */ /* 0x000fe200024050ff */
[----:B------:R-:W-:Y:S01]  /*6de0*/  FFMA R5, R35, R2, R5 ;  /* 0x0000000223057223 */ /* 0x000fe20000000005 */
[----:B------:R-:W-:Y:S01]  /*6df0*/  FMUL R11, R33, R11 ;  /* 0x0000000b210b7220 */ /* 0x000fe20000400000 */
[----:B------:R-:W-:Y:S01]  /*6e00*/  F2FP.TF32.F32.PACK_B R38, R38 ;  /* 0x00000026ff26723e */ /* 0x000fe200024050ff */
[C---:B------:R-:W-:Y:S01]  /*6e10*/  FFMA R6, R35.reuse, R0, R6 ;  /* 0x0000000023067223 */ /* 0x040fe20000000006 */
[----:B------:R-:W-:Y:S01]  /*6e20*/  F2FP.TF32.F32.PACK_B R39, R39 ;  /* 0x00000027ff27723e */ /* 0x000fe200024050ff */
[----:B------:R-:W-:Y:S01]  /*6e30*/  FFMA R7, R35, R3, R11 ;  /* 0x0000000323077223 */ /* 0x000fe2000000000b */
[----:B------:R-:W-:Y:S01]  /*6e40*/  LOP3.LUT R2, R40, 0xffffe000, RZ, 0xc0, !PT ;  /* 0xffffe00028027812 */ /* 0x000fe200078ec0ff */
[----:B------:R-:W-:Y:S01]  /*6e50*/  FMUL R15, R33, R15 ;  /* 0x0000000f210f7220 */ /* 0x000fe20000400000 */
[----:B------:R-:W-:Y:S01]  /*6e60*/  LOP3.LUT R16, R41, 0xffffe000, RZ, 0xc0, !PT ;  /* 0xffffe00029107812 */ /* 0x000fe200078ec0ff */
[----:B------:R1:W-:Y:S01]  /*6e70*/  STS.128 [R87], R36 ;  /* 0x0000002457007388 */ /* 0x0003e20000000c00 */
[----:B------:R-:W-:Y:S01]  /*6e80*/  LOP3.LUT R0, R42, 0xffffe000, RZ, 0xc0, !PT ;  /* 0xffffe0002a007812 */ /* 0x000fe200078ec0ff */
[----:B------:R-:W-:Y:S01]  /*6e90*/  FFMA R8, R35, R2, R8 ;  /* 0x0000000223087223 */ /* 0x000fe20000000008 */
[----:B------:R-:W-:Y:S01]  /*6ea0*/  LOP3.LUT R2, R43, 0xffffe000, RZ, 0xc0, !PT ;  /* 0xffffe0002b027812 */ /* 0x000fe200078ec0ff */
[C---:B------:R-:W-:Y:S01]  /*6eb0*/  FFMA R9, R35.reuse, R16, R9 ;  /* 0x0000001023097223 */ /* 0x040fe20000000009 */
[----:B------:R-:W-:Y:S01]  /*6ec0*/  F2FP.TF32.F32.PACK_B R4, R4 ;  /* 0x00000004ff04723e */ /* 0x000fe200024050ff */
[C---:B------:R-:W-:Y:S01]  /*6ed0*/  FFMA R10, R35.reuse, R0, R10 ;  /* 0x00000000230a7223 */ /* 0x040fe2000000000a */
[----:B------:R-:W-:Y:S01]  /*6ee0*/  F2FP.TF32.F32.PACK_B R5, R5 ;  /* 0x00000005ff05723e */ /* 0x000fe200024050ff */
[----:B------:R-:W-:Y:S01]  /*6ef0*/  FFMA R11, R35, R2, R15 ;  /* 0x00000002230b7223 */ /* 0x000fe2000000000f */
[----:B------:R-:W-:Y:S01]  /*6f00*/  F2FP.TF32.F32.PACK_B R6, R6 ;  /* 0x00000006ff06723e */ /* 0x000fe200024050ff */
[----:B------:R-:W-:Y:S01]  /*6f10*/  FMUL R19, R33, R19 ;  /* 0x0000001321137220 */ /* 0x000fe20000400000 */
[----:B------:R-:W-:Y:S02]  /*6f20*/  F2FP.TF32.F32.PACK_B R7, R7 ;  /* 0x00000007ff07723e */ /* 0x000fe400024050ff */
[----:B------:R-:W-:Y:S02]  /*6f30*/  LOP3.LUT R3, R44, 0xffffe000, RZ, 0xc0, !PT ;  /* 0xffffe0002c037812 */ /* 0x000fe400078ec0ff */
[----:B------:R-:W-:Y:S01]  /*6f40*/  LOP3.LUT R0, R45, 0xffffe000, RZ, 0xc0, !PT ;  /* 0xffffe0002d007812 */ /* 0x000fe200078ec0ff */
[----:B------:R1:W-:Y:S01]  /*6f50*/  STS.128 [R86+0x10], R4 ;  /* 0x0000100456007388 */ /* 0x0003e20000000c00 */
        /* <DEDUP_REMOVED lines=8> */
[----:B------:R-:W-:Y:S02]  /*6fe0*/  F2FP.TF32.F32.PACK_B R10, R10 ;  /* 0x0000000aff0a723e */ /* 0x000fe400024050ff */
[----:B------:R-:W-:Y:S02]  /*6ff0*/  F2FP.TF32.F32.PACK_B R11, R11 ;  /* 0x0000000bff0b723e */ /* 0x000fe400024050ff */
[----:B------:R-:W-:Y:S02]  /*7000*/  F2FP.TF32.F32.PACK_B R12, R12 ;  /* 0x0000000cff0c723e */ /* 0x000fe400024050ff */
[----:B------:R-:W-:Y:S01]  /*7010*/  F2FP.TF32.F32.PACK_B R13, R13 ;  /* 0x0000000dff0d723e */ /* 0x000fe200024050ff */
[----:B------:R1:W-:Y:S01]  /*7020*/  STS.128 [R85+0x20], R8 ;  /* 0x0000200855007388 */ /* 0x0003e20000000c00 */
[----:B------:R-:W-:Y:S02]  /*7030*/  F2FP.TF32.F32.PACK_B R14, R14 ;  /* 0x0000000eff0e723e */ /* 0x000fe400024050ff */
[----:B------:R-:W-:Y:S05]  /*7040*/  F2FP.TF32.F32.PACK_B R15, R15 ;  /* 0x0000000fff0f723e */ /* 0x000fea00024050ff */
[----:B------:R1:W-:Y:S01]  /*7050*/  STS.128 [R84+0x10], R12 ;  /* 0x0000100c54007388 */ /* 0x0003e20000000c00 */
[----:B------:R-:W-:Y:S01]  /*7060*/  @!PT LDS RZ, [RZ] ;  /* 0x00000000fffff984 */ /* 0x000fe20000000800 */
[----:B------:R-:W-:Y:S01]  /*7070*/  @!PT LDS RZ, [RZ] ;  /* 0x00000000fffff984 */ /* 0x000fe20000000800 */
[----:B------:R-:W-:Y:S01]  /*7080*/  @!PT LDS RZ, [RZ] ;  /* 0x00000000fffff984 */ /* 0x000fe20000000800 */
[----:B------:R-:W-:Y:S01]  /*7090*/  @!PT LDS RZ, [RZ] ;  /* 0x00000000fffff984 */ /* 0x000fe20000000800 */
[----:B------:R2:W-:Y:S07]  /*70a0*/  MEMBAR.ALL.CTA ;  /* 0x0000000000007992 */ /* 0x0005ee0000008000 */
[----:B--2---:R-:W2:Y:S02]  /*70b0*/  FENCE.VIEW.ASYNC.S ;  /* 0x00000000000073c6 */ /* 0x004ea40000000000 */
[----:B--2---:R-:W-:Y:S06]  /*70c0*/  BAR.SYNC.DEFER_BLOCKING 0x1, 0x80 ;  /* 0x0042000000007b1d */ /* 0x004fec0000010000 */
[----:B------:R-:W-:Y:S05]  /*70d0*/  @P0 BRA `(.L_x_126) ;  /* 0x0000000000340947 */ /* 0x000fea0003800000 */
[----:B------:R-:W-:Y:S01]  /*70e0*/  R2UR UR10, R88 ;  /* 0x00000000580a72ca */ /* 0x000fe200000e0000 */
[----:B------:R-:W-:Y:S01]  /*70f0*/  UIADD3 UR8, UP0, UPT, UR54, 0x680, URZ ;  /* 0x0000068036087890 */ /* 0x000fe2000ff1e0ff */
[----:B------:R-:W-:Y:S01]  /*7100*/  UMOV UR43, UR36 ;  /* 0x00000024002b7c82 */ /* 0x000fe20008000000 */
[----:B------:R-:W-:Y:S02]  /*7110*/  UIADD3 UR5, UPT, UPT, UR41, 0x20, URZ ;  /* 0x0000002029057890 */ /* 0x000fe4000fffe0ff */
[----:B------:R-:W-:Y:S01]  /*7120*/  UIADD3.X UR9, UPT, UPT, URZ, UR55, URZ, UP0, !UPT ;  /* 0x00000037ff097290 */ /* 0x000fe200087fe4ff */
[----:B------:R-:W-:Y:S01]  /*7130*/  UMOV UR6, UR42 ;  /* 0x0000002a00067c82 */ /* 0x000fe20008000000 */
[----:B------:R-:W-:Y:S06]  /*7140*/  UMOV UR7, UR36 ;  /* 0x0000002400077c82 */ /* 0x000fec0008000000 */
[----:B------:R-:W-:Y:S04]  /*7150*/  UIADD3 UR10, UPT, UPT, UR48, UR10, URZ ;  /* 0x0000000a300a7290 */ /* 0x000fe8000fffe0ff */
[----:B------:R-:W-:Y:S02]  /*7160*/  UIADD3 UR40, UPT, UPT, UR10, 0x200, URZ ;  /* 0x000002000a287890 */ /* 0x000fe4000fffe0ff */
[----:B------:R-:W-:Y:S07]  /*7170*/  UIADD3 UR4, UPT, UPT, UR10, 0x1200, URZ ;  /* 0x000012000a047890 */ /* 0x000fee000fffe0ff */
[----:B------:R2:W-:Y:S02]  /*7180*/  UTMASTG.3D [UR40], [UR8] ;  /* 0x00000028080073b5 */ /* 0x0005e40008010000 */
[----:B------:R2:W-:Y:S02]  /*7190*/  UTMASTG.3D [UR4], [UR8] ;  /* 0x00000004080073b5 */ /* 0x0005e40008010000 */
[----:B--2---:R0:W-:Y:S02]  /*71a0*/  UTMACMDFLUSH ;  /* 0x00000000000079b7 */ /* 0x0041e40000000000 */
.L_x_126:
[----:B------:R-:W-:Y:S05]  /*71b0*/  BSYNC.RECONVERGENT B0 ;  /* 0x0000000000007941 */ /* 0x000fea0003800200 */
.L_x_125:
[----:B------:R-:W-:Y:S01]  /*71c0*/  UIADD3 UR40, UPT, UPT, UR56, 0x1, URZ ;  /* 0x0000000138287890 */ /* 0x000fe2000fffe0ff */
[----:B------:R-:W-:Y:S03]  /*71d0*/  BSSY.RECONVERGENT B0, `(.L_x_127) ;  /* 0x0000005000007945 */ /* 0x000fe60003800200 */
[----:B------:R-:W-:Y:S04]  /*71e0*/  UISETP.NE.AND UP0, UPT, UR40, 0x3, UPT ;  /* 0x000000032800788c */ /* 0x000fe8000bf05270 */
[----:B------:R-:W-:Y:S01]  /*71f0*/  USEL UR43, UR40, URZ, UP0 ;  /* 0x000000ff282b7287 */ /* 0x000fe20008000000 */
[----:B------:R-:W-:Y:S11]  /*7200*/  @P0 BRA `(.L_x_128) ;  /* 0x0000000000040947 */ /* 0x000ff60003800000 */
[----:B------:R-:W-:Y:S04]  /*7210*/  DEPBAR.LE SB0, 0x1 ;  /* 0x000080400000791a */ /* 0x000fe80000000000 */
.L_x_128:
[----:B------:R-:W-:Y:S05]  /*7220*/  BSYNC.RECONVERGENT B0 ;  /* 0x0000000000007941 */ /* 0x000fea0003800200 */
.L_x_127:
[----:B------:R-:W-:Y:S01]  /*7230*/  BAR.SYNC.DEFER_BLOCKING 0x1, 0x80 ;  /* 0x0042000000007b1d */ /* 0x000fe20000010000 */
[----:B------:R-:W-:Y:S01]  /*7240*/  ISETP.NE.AND P1, PT, R80, RZ, PT ;  /* 0x000000ff5000720c */ /* 0x000fe20003f25270 */
[----:B------:R-:W-:Y:S01]  /*7250*/  UISETP.NE.AND UP0, UPT, UR50, URZ, UPT ;  /* 0x000000ff3200728c */ /* 0x000fe2000bf05270 */
[----:B------:R-:W-:Y:S11]  /*7260*/  LEA R2, R89, UR48, 0x3 ;  /* 0x0000003059027c11 */ /* 0x000ff6000f8e18ff */
[----:B------:R-:W-:Y:S01]  /*7270*/  @P1 SHF.L.U32 R3, R91, 0x1f, RZ ;  /* 0x0000001f5b031819 */ /* 0x000fe200000006ff */
[----:B------:R-:W-:Y:S06]  /*7280*/  BRA.U !UP0, `(.L_x_129) ;  /* 0x0000000108247547 */ /* 0x000fec000b800000 */
[----:B-1----:R-:W-:Y:S01]  /*7290*/  IMAD.U32 R4, RZ, RZ, UR49 ;  /* 0x00000031ff047e24 */ /* 0x002fe2000f8e00ff */
[----:B------:R-:W-:Y:S01]  /*72a0*/  MOV R0, UR37 ;  /* 0x0000002500007c02 */ /* 0x000fe20008000f00 */
[----:B------:R-:W-:Y:S03]  /*72b0*/  UIADD3 UR49, UPT, UPT, UR49, 0x1, URZ ;  /* 0x0000000131317890 */ /* 0x000fe6000fffe0ff */
[----:B------:R-:W-:Y:S01]  /*72c0*/  @P1 LEA R4, R4, UR48, 0x3 ;  /* 0x0000003004041c11 */ /* 0x000fe2000f8e18ff */
[----:B------:R-:W-:Y:S04]  /*72d0*/  UISETP.NE.AND UP0, UPT, UR49, 0x3, UPT ;  /* 0x000000033100788c */ /* 0x000fe8000bf05270 */
[----:B------:R-:W-:Y:S01]  /*72e0*/  @P1 VIADD R4, R4, 0x118 ;  /* 0x0000011804041836 */ /* 0x000fe20000000000 */
[----:B------:R-:W-:Y:S04]  /*72f0*/  USEL UR49, UR49, URZ, UP0 ;  /* 0x000000ff31317287 */ /* 0x000fe80008000000 */
[----:B------:R-:W-:Y:S04]  /*7300*/  @P1 PRMT R0, R0, 0x654, R4 ;  /* 0x0000065400001816 */ /* 0x000fe80000000004 */
[----:B------:R2:W-:Y:S04]  /*7310*/  @P1 SYNCS.ARRIVE.TRANS64.RED.A1T0 RZ, [R0+URZ], RZ ;  /* 0x000000ff00ff19a7 */ /* 0x0005e800081004ff */
.L_x_129:
[----:B------:R-:W4:Y:S01]  /*7320*/  @P1 SYNCS.PHASECHK.TRANS64.TRYWAIT P0, [R2+URZ+0x100], R3 ;  /* 0x00010003020015a7 */ /* 0x000f2200080011ff */
[----:B------:R-:W-:Y:S01]  /*7330*/  BSSY B1, `(.L_x_130) ;  /* 0x0000015000017945 */ /* 0x000fe20003800000 */
[----:B----4-:R-:W-:Y:S03]  /*7340*/  @P1 SEL R90, RZ, 0x1, !P0 ;  /* 0x00000001ff5a1807 */ /* 0x010fe60004000000 */
[----:B------:R-:W-:Y:S05]  /*7350*/  @!P1 BRA `(.L_x_131) ;  /* 0x0000000000489947 */ /* 0x000fea0003800000 */
[----:B------:R-:W-:Y:S01]  /*7360*/  ISETP.NE.AND P1, PT, R92, RZ, PT ;  /* 0x000000ff5c00720c */ /* 0x000fe20003f25270 */
[----:B------:R-:W-:Y:S01]  /*7370*/  BSSY B0, `(.L_x_132) ;  /* 0x000000a000007945 */ /* 0x000fe20003800000 */
[----:B------:R-:W-:Y:S11]  /*7380*/  ISETP.NE.AND P0, PT, R90, RZ, PT ;  /* 0x000000ff5a00720c */ /* 0x000ff60003f05270 */
[----:B------:R-:W-:Y:S04]  /*7390*/  @P1 IMAD R89, R89, 0x2000, R75 ;  /* 0x0000200059591824 */ /* 0x000fe800078e024b */
[----:B-1----:R-:W-:Y:S01]  /*73a0*/  @P1 IMAD.IADD R4, R83, 0x1, R89 ;  /* 0x0000000153041824 */ /* 0x002fe200078e0259 */
[----:B------:R-:W-:Y:S03]  /*73b0*/  @P1 IADD3 R3, PT, PT, R82, R89, RZ ;  /* 0x0000005952031210 */ /* 0x000fe60007ffe0ff */
[----:B--2---:R-:W-:Y:S01]  /*73c0*/  @P1 IMAD.IADD R0, R74, 0x1, R4 ;  /* 0x000000014a001824 */ /* 0x004fe200078e0204 */
[----:B------:R-:W-:Y:S06]  /*73d0*/  @P0 BRA `(.L_x_133) ;  /* 0x00000000000c0947 */ /* 0x000fec0003800000 */
[----:B------:R-:W-:Y:S04]  /*73e0*/  SHF.L.U32 R91, R91, 0x1f, RZ ;  /* 0x0000001f5b5b7819 */ /* 0x000fe800000006ff */
[----:B------:R-:W1:Y:S02]  /*73f0*/  SYNCS.PHASECHK.TRANS64.TRYWAIT P0, [R2+URZ+0x100], R91 ;  /* 0x0001005b020075a7 */ /* 0x000e6400080011ff */
[----:B-1----:R-:W-:Y:S05]  /*7400*/  @!P0 BRA `(.L_x_134) ;  /* 0x0000001800ec8947 */ /* 0x002fea0003800000 */
.L_x_133:
[----:B------:R-:W-:Y:S05]  /*7410*/  BSYNC B0 ;  /* 0x0000000000007941 */ /* 0x000fea0003800000 */
.L_x_132:
[----:B------:R-:W-:Y:S11]  /*7420*/  ISETP.NE.AND P0, PT, R92, RZ, PT ;  /* 0x000000ff5c00720c */ /* 0x000ff60003f05270 */
[----:B------:R-:W-:Y:S02]  /*7430*/  @!UPT UIADD3 URZ, UPT, UPT, URZ, URZ, URZ ;  /* 0x000000fffffff290 */ /* 0x000fe4000fffe0ff */
[----:B------:R4:W2:Y:S04]  /*7440*/  @P0 LDS.128 R52, [R89] ;  /* 0x0000000059340984 */ /* 0x0008a80000000c00 */
[----:B------:R4:W1:Y:S04]  /*7450*/  @P0 LDS.128 R40, [R3+0x20] ;  /* 0x0000200003280984 */ /* 0x0008680000000c00 */
[----:B------:R4:W1:Y:S04]  /*7460*/  @P0 LDS.128 R48, [R4+0x10] ;  /* 0x0000100004300984 */ /* 0x0008680000000c00 */
[----:B------:R4:W1:Y:S02]  /*7470*/  @P0 LDS.128 R44, [R0+0x10] ;  /* 0x00001000002c0984 */ /* 0x0008640000000c00 */
.L_x_131:
[----:B------:R-:W-:Y:S05]  /*7480*/  BSYNC B1 ;  /* 0x0000000000017941 */ /* 0x000fea0003800000 */
.L_x_130:
[----:B--2-4-:R-:W-:Y:S05]  /*7490*/  VIADD R0, R34, 0x10 ;  /* 0x0000001022007836 */ /* 0x014fea0000000000 */
[----:B------:R-:W-:Y:S04]  /*74a0*/  SHF.R.U32.HI R0, RZ, 0x15, R0 ;  /* 0x00000015ff007819 */ /* 0x000fe80000011600 */
[----:B------:R-:W-:Y:S11]  /*74b0*/  LOP3.LUT P0, RZ, R0, 0x3, R68, 0x48, !PT ;  /* 0x0000000300ff7812 */ /* 0x000ff60007804844 */
[----:B------:R-:W-:Y:S02]  /*74c0*/  @!UPT UIADD3 URZ, UPT, UPT, URZ, URZ, URZ ;  /* 0x000000fffffff290 */ /* 0x000fe4000fffe0ff */
[----:B------:R-:W-:Y:S05]  /*74d0*/  @!P0 BRA `(.L_x_135) ;  /* 0x0000000000408947 */ /* 0x000fea0003800000 */
[----:B------:R-:W2:Y:S01]  /*74e0*/  LDCU.64 UR8, c[0x4][0x70] ;  /* 0x01000e00ff0877ac */ /* 0x000ea20008000a00 */
[----:B------:R-:W-:Y:S01]  /*74f0*/  MOV R3, 0x0 ;  /* 0x0000000000037802 */ /* 0x000fe20000000f00 */
[----:B-1----:R-:W-:Y:S02]  /*7500*/  HFMA2 R12, -RZ, RZ, 0, 5.9604644775390625e-08 ;  /* 0x00000001ff0c7431 */ /* 0x002fe400000001ff */
[----:B------:R-:W-:Y:S02]  /*7510*/  IMAD.MOV.U32 R8, RZ, RZ, 0x192 ;  /* 0x00000192ff087424 */ /* 0x000fe400078e00ff */
[----:B------:R-:W-:Y:S01]  /*7520*/  IMAD.MOV.U32 R13, RZ, RZ, RZ ;  /* 0x000000ffff0d7224 */ /* 0x000fe200078e00ff */
[----:B------:R-:W1:Y:S01]  /*7530*/  LDCU.64 UR6, c[0x4][0x78] ;  /* 0x01000f00ff0677ac */ /* 0x000e620008000a00 */
[----:B------:R-:W4:Y:S01]  /*7540*/  LDC.64 R2, c[0x4][R3] ;  /* 0x0100000003027b82 */ /* 0x000f220000000a00 */
[----:B------:R-:W5:Y:S01]  /*7550*/  LDCU.64 UR4, c[0x4][0x10] ;  /* 0x01000200ff0477ac */ /* 0x000f620008000a00 */
[----:B--2---:R-:W-:Y:S01]  /*7560*/  MOV R5, UR9 ;  /* 0x0000000900057c02 */ /* 0x004fe20008000f00 */
[----:B------:R-:W-:Y:S01]  /*7570*/  IMAD.U32 R4, RZ, RZ, UR8 ;  /* 0x00000008ff047e24 */ /* 0x000fe2000f8e00ff */
[----:B-1----:R-:W-:Y:S01]  /*7580*/  MOV R7, UR7 ;  /* 0x0000000700077c02 */ /* 0x002fe20008000f00 */
[----:B------:R-:W-:Y:S01]  /*7590*/  IMAD.U32 R6, RZ, RZ, UR6 ;  /* 0x00000006ff067e24 */ /* 0x000fe2000f8e00ff */
[----:B-----5:R-:W-:Y:S01]  /*75a0*/  MOV R11, UR5 ;  /* 0x00000005000b7c02 */ /* 0x020fe20008000f00 */
[----:B------:R-:W-:Y:S02]  /*75b0*/  IMAD.U32 R10, RZ, RZ, UR4 ;  /* 0x00000004ff0a7e24 */ /* 0x000fe4000f8e00ff */
[----:B------:R-:W-:Y:S07]  /*75c0*/  LEPC R20, `(.L_x_135) ;  /* 0x000000001014794e */ /* 0x000fee0000000000 */
[----:B---34-:R-:W-:Y:S05]  /*75d0*/  CALL.ABS.NOINC R2 ;  /* 0x0000000002007343 */ /* 0x018fea0003c00000 */
.L_x_135:
[----:B------:R-:W-:Y:S01]  /*75e0*/  ISETP.NE.AND P0, PT, R76, RZ, PT ;  /* 0x000000ff4c00720c */ /* 0x000fe20003f05270 */
[----:B------:R-:W-:Y:S05]  /*75f0*/  WARPSYNC.ALL ;  /* 0x0000000000007948 */ /* 0x000fea0003800000 */
[----:B------:R-:W-:Y:S01]  /*7600*/  R2UR UR4, R34 ;  /* 0x00000000220472ca */ /* 0x000fe200000e0000 */
[----:B------:R-:W-:Y:S01]  /*7610*/  USHF.L.U32 UR12, UR43, 0xd, URZ ;  /* 0x0000000d2b0c7899 */ /* 0x000fe200080006ff */
[----:B------:R-:W-:Y:S01]  /*7620*/  LOP3.LUT R0, R52, 0xffffe000, RZ, 0xc0, !PT ;  /* 0xffffe00034007812 */ /* 0x000fe200078ec0ff */
[----:B------:R-:W-:Y:S01]  /*7630*/  BSSY.RECONVERGENT B0, `(.L_x_136) ;  /* 0x0000063000007945 */ /* 0x000fe20003800200 */
[----:B-1----:R-:W-:Y:S02]  /*7640*/  LOP3.LUT R2, R53, 0xffffe000, RZ, 0xc0, !PT ;  /* 0xffffe00035027812 */ /* 0x002fe400078ec0ff */
[----:B------:R-:W-:Y:S02]  /*7650*/  LOP3.LUT R3, R54, 0xffffe000, RZ, 0xc0, !PT ;  /* 0xffffe00036037812 */ /* 0x000fe400078ec0ff */
[----:B------:R-:W-:Y:S02]  /*7660*/  LOP3.LUT R20, R55, 0xffffe000, RZ, 0xc0, !PT ;  /* 0xffffe00037147812 */ /* 0x000fe400078ec0ff */
[----:B------:R-:W-:Y:S01]  /*7670*/  LOP3.LUT R21, R48, 0xffffe000, RZ, 0xc0, !PT ;  /* 0xffffe00030157812 */ /* 0x000fe200078ec0ff */
[----:B------:R-:W-:Y:S01]  /*7680*/  VIADD R48, R75, UR12 ;  /* 0x0000000c4b307c36 */ /* 0x000fe20008000000 */
[----:B------:R-:W-:Y:S01]  /*7690*/  LOP3.LUT R34, R49, 0xffffe000, RZ, 0xc0, !PT ;  /* 0xffffe00031227812 */ /* 0x000fe200078ec0ff */
[----:B------:R-:W1:Y:S01]  /*76a0*/  LDTM.x16 R4, tmem[UR4+0x10] ;  /* 0x00001004000479ee */ /* 0x000e620008240000 */
[----:B------:R-:W-:Y:S01]  /*76b0*/  LOP3.LUT R36, R50, 0xffffe000, RZ, 0xc0, !PT ;  /* 0xffffe00032247812 */ /* 0x000fe200078ec0ff */
[----:B------:R-:W-:Y:S01]  /*76c0*/  NOP ;  /* 0x0000000000007918 */ /* 0x000fe20000000000 */
[----:B------:R-:W-:Y:S01]  /*76d0*/  IADD3 R81, PT, PT, R81, 0x180, RZ ;  /* 0x0000018051517810 */ /* 0x000fe20007ffe0ff */
[----:B------:R-:W-:Y:S01]  /*76e0*/  IMAD.IADD R82, R82, 0x1, R48 ;  /* 0x0000000152527824 */ /* 0x000fe200078e0230 */
[----:B------:R-:W-:Y:S02]  /*76f0*/  LOP3.LUT R37, R51, 0xffffe000, RZ, 0xc0, !PT ;  /* 0xffffe00033257812 */ /* 0x000fe400078ec0ff */
[----:B------:R-:W-:Y:S02]  /*7700*/  LOP3.LUT R81, R81, 0xfefffff8, RZ, 0xc0, !PT ;  /* 0xfefffff851517812 */ /* 0x000fe400078ec0ff */
[----:B------:R-:W-:Y:S02]  /*7710*/  LOP3.LUT R38, R40, 0xffffe000, RZ, 0xc0, !PT ;  /* 0xffffe00028267812 */ /* 0x000fe400078ec0ff */
[----:B------:R-:W-:Y:S01]  /*7720*/  LOP3.LUT R39, R41, 0xffffe000, RZ, 0xc0, !PT ;  /* 0xffffe00029277812 */ /* 0x000fe200078ec0ff */
[----:B-1----:R1:W-:Y:S01]  /*7730*/  SYNCS.ARRIVE.TRANS64.RED.A1T0 RZ, [R81+URZ], RZ ;  /* 0x000000ff51ff79a7 */ /* 0x0023e200081004ff */
[----:B------:R-:W-:Y:S02]  /*7740*/  LOP3.LUT R40, R42, 0xffffe000, RZ, 0xc0, !PT ;  /* 0xffffe0002a287812 */ /* 0x000fe400078ec0ff */
[----:B------:R-:W-:Y:S02]  /*7750*/  LOP3.LUT R41, R43, 0xffffe000, RZ, 0xc0, !PT ;  /* 0xffffe0002b297812 */ /* 0x000fe400078ec0ff */
[----:B------:R-:W-:Y:S02]  /*7760*/  IADD3 R83, PT, PT, R83, R48, RZ ;  /* 0x0000003053537210 */ /* 0x000fe40007ffe0ff */
[----:B------:R-:W-:Y:S02]  /*7770*/  LOP3.LUT R42, R44, 0xffffe000, RZ, 0xc0, !PT ;  /* 0xffffe0002c2a7812 */ /* 0x000fe400078ec0ff */
[----:B------:R-:W-:Y:S02]  /*7780*/  LOP3.LUT R43, R45, 0xffffe000, RZ, 0xc0, !PT ;  /* 0xffffe0002d2b7812 */ /* 0x000fe400078ec0ff */
[----:B------:R-:W-:Y:S01]  /*7790*/  LOP3.LUT R44, R46, 0xffffe000, RZ, 0xc0, !PT ;  /* 0xffffe0002e2c7812 */ /* 0x000fe200078ec0ff */
[C---:B------:R-:W-:Y:S01]  /*77a0*/  FMUL R4, R33.reuse, R4 ;  /* 0x0000000421047220 */ /* 0x040fe20000400000 */
[C---:B------:R-:W-:Y:S01]  /*77b0*/  FMUL R5, R33.reuse, R5 ;  /* 0x0000000521057220 */ /* 0x040fe20000400000 */
[C---:B------:R-:W-:Y:S01]  /*77c0*/  FMUL R6, R33.reuse, R6 ;  /* 0x0000000621067220 */ /* 0x040fe20000400000 */
[----:B------:R-:W-:Y:S01]  /*77d0*/  FMUL R7, R33, R7 ;  /* 0x0000000721077220 */ /* 0x000fe20000400000 */
[C---:B------:R-:W-:Y:S01]  /*77e0*/  FFMA R4, R35.reuse, R0, R4 ;  /* 0x0000000023047223 */ /* 0x040fe20000000004 */
[C---:B------:R-:W-:Y:S01]  /*77f0*/  FFMA R5, R35.reuse, R2, R5 ;  /* 0x0000000223057223 */ /* 0x040fe20000000005 */
[C---:B------:R-:W-:Y:S01]  /*7800*/  FFMA R6, R35.reuse, R3, R6 ;  /* 0x0000000323067223 */ /* 0x040fe20000000006 */
[----:B------:R-:W-:Y:S01]  /*7810*/  FFMA R7, R35, R20, R7 ;  /* 0x0000001423077223 */ /* 0x000fe20000000007 */
[C---:B------:R-:W-:Y:S01]  /*7820*/  FMUL R8, R33.reuse, R8 ;  /* 0x0000000821087220 */ /* 0x040fe20000400000 */
[C---:B------:R-:W-:Y:S01]  /*7830*/  FMUL R9, R33.reuse, R9 ;  /* 0x0000000921097220 */ /* 0x040fe20000400000 */
[C---:B------:R-:W-:Y:S01]  /*7840*/  FMUL R10, R33.reuse, R10 ;  /* 0x0000000a210a7220 */ /* 0x040fe20000400000 */
[----:B------:R-:W-:Y:S01]  /*7850*/  FMUL R11, R33, R11 ;  /* 0x0000000b210b7220 */ /* 0x000fe20000400000 */
[----:B------:R-:W-:Y:S01]  /*7860*/  F2FP.TF32.F32.PACK_B R4, R4 ;  /* 0x00000004ff04723e */ /* 0x000fe200024050ff */
[C---:B------:R-:W-:Y:S01]  /*7870*/  FFMA R8, R35.reuse, R21, R8 ;  /* 0x0000001523087223 */ /* 0x040fe20000000008 */
[----:B------:R-:W-:Y:S01]  /*7880*/  F2FP.TF32.F32.PACK_B R5, R5 ;  /* 0x00000005ff05723e */ /* 0x000fe200024050ff */
[C---:B------:R-:W-:Y:S01]  /*7890*/  FFMA R9, R35.reuse, R34, R9 ;  /* 0x0000002223097223 */ /* 0x040fe20000000009 */
[----:B------:R-:W-:Y:S01]  /*78a0*/  F2FP.TF32.F32.PACK_B R6, R6 ;  /* 0x00000006ff06723e */ /* 0x000fe200024050ff */
[C---:B------:R-:W-:Y:S01]  /*78b0*/  FFMA R10, R35.reuse, R36, R10 ;  /* 0x00000024230a7223 */ /* 0x040fe2000000000a */
[----:B------:R-:W-:Y:S01]  /*78c0*/  F2FP.TF32.F32.PACK_B R7, R7 ;  /* 0x00000007ff07723e */ /* 0x000fe200024050ff */
[----:B------:R-:W-:Y:S01]  /*78d0*/  FFMA R11, R35, R37, R11 ;  /* 0x00000025230b7223 */ /* 0x000fe2000000000b */
[C---:B------:R-:W-:Y:S01]  /*78e0*/  FMUL R12, R33.reuse, R12 ;  /* 0x0000000c210c7220 */ /* 0x040fe20000400000 */
[----:B------:R-:W-:Y:S01]  /*78f0*/  F2FP.TF32.F32.PACK_B R8, R8 ;  /* 0x00000008ff08723e */ /* 0x000fe200024050ff */
[----:B------:R-:W-:Y:S01]  /*7900*/  IMAD.IADD R0, R74, 0x1, R83 ;  /* 0x000000014a007824 */ /* 0x000fe200078e0253 */
[----:B------:R1:W-:Y:S01]  /*7910*/  STS.128 [R75+UR12], R4 ;  /* 0x000000044b007988 */ /* 0x0003e20008000c0c */
        /* <DEDUP_REMOVED lines=9> */
[----:B------:R-:W-:Y:S01]  /*79b0*/  FFMA R15, R35, R41, R15 ;  /* 0x00000029230f7223 */ /* 0x000fe2000000000f */
[C---:B------:R-:W-:Y:S01]  /*79c0*/  FMUL R16, R33.reuse, R16 ;  /* 0x0000001021107220 */ /* 0x040fe20000400000 */
[----:B------:R-:W-:Y:S01]  /*79d0*/  F2FP.TF32.F32.PACK_B R12, R12 ;  /* 0x0000000cff0c723e */ /* 0x000fe200024050ff */
[----:B------:R1:W-:Y:S01]  /*79e0*/  STS.128 [R83+0x10], R8 ;  /* 0x0000100853007388 */ /* 0x0003e20000000c00 */
[----:B------:R-:W-:Y:S01]  /*79f0*/  FMUL R17, R33, R17 ;  /* 0x0000001121117220 */ /* 0x000fe20000400000 */
[----:B------:R-:W-:Y:S01]  /*7a00*/  LOP3.LUT R45, R47, 0xffffe000, RZ, 0xc0, !PT ;  /* 0xffffe0002f2d7812 */ /* 0x000fe200078ec0ff */
        /* <DEDUP_REMOVED lines=9> */
[----:B------:R-:W-:Y:S02]  /*7aa0*/  F2FP.TF32.F32.PACK_B R16, R16 ;  /* 0x00000010ff10723e */ /* 0x000fe400024050ff */
[----:B------:R1:W-:Y:S01]  /*7ab0*/  STS.128 [R82+0x20], R12 ;  /* 0x0000200c52007388 */ /* 0x0003e20000000c00 */
[----:B------:R-:W-:Y:S02]  /*7ac0*/  F2FP.TF32.F32.PACK_B R17, R17 ;  /* 0x00000011ff11723e */ /* 0x000fe400024050ff */
        /* <DEDUP_REMOVED lines=11> */
[----:B------:R-:W-:Y:S02]  /*7b80*/  UIADD3 UR14, UP0, UPT, UR54, 0x680, URZ ;  /* 0x00000680360e7890 */ /* 0x000fe4000ff1e0ff */
[----:B------:R-:W-:Y:S02]  /*7b90*/  UIADD3 UR4, UPT, UPT, UR48, UR12, URZ ;  /* 0x0000000c30047290 */ /* 0x000fe4000fffe0ff */
[----:B------:R-:W-:Y:S02]  /*7ba0*/  UIADD3 UR9, UPT, UPT, UR41, 0x10, URZ ;  /* 0x0000001029097890 */ /* 0x000fe4000fffe0ff */
[----:B------:R-:W-:Y:S02]  /*7bb0*/  UIADD3 UR8, UPT, UPT, UR4, 0x200, URZ ;  /* 0x0000020004087890 */ /* 0x000fe4000fffe0ff */
[----:B------:R-:W-:Y:S01]  /*7bc0*/  UIADD3.X UR15, UPT, UPT, URZ, UR55, URZ, UP0, !UPT ;  /* 0x00000037ff0f7290 */ /* 0x000fe200087fe4ff */
[----:B------:R-:W-:Y:S01]  /*7bd0*/  UMOV UR10, UR42 ;  /* 0x0000002a000a7c82 */ /* 0x000fe20008000000 */
[----:B------:R-:W-:Y:S01]  /*7be0*/  UMOV UR11, UR36 ;  /* 0x00000024000b7c82 */ /* 0x000fe20008000000 */
[----:B------:R-:W-:Y:S02]  /*7bf0*/  UIADD3 UR5, UPT, UPT, UR41, 0x30, URZ ;  /* 0x0000003029057890 */ /* 0x000fe4000fffe0ff */
[----:B------:R-:W-:Y:S01]  /*7c00*/  UIADD3 UR4, UPT, UPT, UR4, 0x1200, URZ ;  /* 0x0000120004047890 */ /* 0x000fe2000fffe0ff */
[----:B------:R-:W-:Y:S03]  /*7c10*/  UMOV UR6, UR42 ;  /* 0x0000002a00067c82 */ /* 0x000fe60008000000 */
[----:B------:R2:W-:Y:S01]  /*7c20*/  UTMASTG.3D [UR8], [UR14] ;  /* 0x000000080e0073b5 */ /* 0x0005e20008010000 */
[----:B------:R-:W-:Y:S04]  /*7c30*/  UMOV UR7, UR36 ;  /* 0x0000002400077c82 */ /* 0x000fe80008000000 */
[----:B------:R2:W-:Y:S02]  /*7c40*/  UTMASTG.3D [UR4], [UR14] ;  /* 0x000000040e0073b5 */ /* 0x0005e40008010000 */
[----:B--2---:R0:W-:Y:S02]  /*7c50*/  UTMACMDFLUSH ;  /* 0x00000000000079b7 */ /* 0x0041e40000000000 */
.L_x_137:
[----:B------:R-:W-:Y:S05]  /*7c60*/  BSYNC.RECONVERGENT B0 ;  /* 0x0000000000007941 */ /* 0x000fea0003800200 */
.L_x_136:
[----:B------:R-:W-:Y:S01]  /*7c70*/  UIADD3 UR43, UPT, UPT, UR43, 0x1, URZ ;  /* 0x000000012b2b7890 */ /* 0x000fe2000fffe0ff */
[----:B------:R-:W-:Y:S03]  /*7c80*/  BSSY.RECONVERGENT B0, `(.L_x_138) ;  /* 0x0000008000007945 */ /* 0x000fe60003800200 */
[----:B------:R-:W-:Y:S04]  /*7c90*/  UISETP.NE.AND UP0, UPT, UR43, 0x3, UPT ;  /* 0x000000032b00788c */ /* 0x000fe8000bf05270 */
[----:B------:R-:W-:Y:S02]  /*7ca0*/  UISETP.EQ.XOR UP1, UPT, UR40, 0x3, !UP0 ;  /* 0x000000032800788c */ /* 0x000fe4000c722a70 */
[----:B------:R-:W-:Y:S02]  /*7cb0*/  USEL UR56, UR43, URZ, UP0 ;  /* 0x000000ff2b387287 */ /* 0x000fe40008000000 */
[----:B------:R-:W-:Y:S04]  /*7cc0*/  USEL UR4, URZ, 0x1, !UP1 ;  /* 0x00000001ff047887 */ /* 0x000fe8000c800000 */
[----:B------:R-:W-:Y:S01]  /*7cd0*/  ULOP3.LUT UR51, UR51, UR4, URZ, 0x3c, !UPT ;  /* 0x0000000433337292 */ /* 0x000fe2000f8e3cff */
[----:B------:R-:W-:Y:S11]  /*7ce0*/  @P0 BRA `(.L_x_139) ;  /* 0x0000000000040947 */ /* 0x000ff60003800000 */
[----:B------:R-:W-:Y:S04]  /*7cf0*/  DEPBAR.LE SB0, 0x1 ;  /* 0x000080400000791a */ /* 0x000fe80000000000 */
.L_x_139:
[----:B------:R-:W-:Y:S05]  /*7d00*/  BSYNC.RECONVERGENT B0 ;  /* 0x0000000000007941 */ /* 0x000fea0003800200 */
.L_x_138:
[----:B------:R-:W-:Y:S01]  /*7d10*/  BAR.SYNC.DEFER_BLOCKING 0x1, 0x80 ;  /* 0x0042000000007b1d */ /* 0x000fe20000010000 */
[----:B------:R-:W-:Y:S01]  /*7d20*/  UISETP.NE.AND UP0, UPT, UR50, -0x2, UPT ;  /* 0xfffffffe3200788c */ /* 0x000fe2000bf05270 */
[----:B------:R-:W-:Y:S08]  /*7d30*/  IADD3 R31, PT, PT, R31, 0x1, RZ ;  /* 0x000000011f1f7810 */ /* 0x000ff00007ffe0ff */
[----:B------:R-:W-:Y:S05]  /*7d40*/  BRA.U !UP0, `(.L_x_140) ;  /* 0x0000000108287547 */ /* 0x000fea000b800000 */
[----:B------:R-:W-:Y:S01]  /*7d50*/  ISETP.NE.AND P0, PT, R80, RZ, PT ;  /* 0x000000ff5000720c */ /* 0x000fe20003f05270 */
[----:B------:R-:W-:Y:S01]  /*7d60*/  IMAD.U32 R2, RZ, RZ, UR49 ;  /* 0x00000031ff027e24 */ /* 0x000fe2000f8e00ff */
[----:B------:R-:W-:Y:S01]  /*7d70*/  UIADD3 UR49, UPT, UPT, UR49, 0x1, URZ ;  /* 0x0000000131317890 */ /* 0x000fe2000fffe0ff */
[----:B-1----:R-:W-:Y:S03]  /*7d80*/  IMAD.U32 R0, RZ, RZ, UR37 ;  /* 0x00000025ff007e24 */ /* 0x002fe6000f8e00ff */
[----:B------:R-:W-:Y:S04]  /*7d90*/  UISETP.NE.AND UP0, UPT, UR49, 0x3, UPT ;  /* 0x000000033100788c */ /* 0x000fe8000bf05270 */
[----:B------:R-:W-:Y:S03]  /*7da0*/  USEL UR49, UR49, URZ, UP0 ;  /* 0x000000ff31317287 */ /* 0x000fe60008000000 */
[----:B------:R-:W-:Y:S05]  /*7db0*/  @P0 LEA R2, R2, UR48, 0x3 ;  /* 0x0000003002020c11 */ /* 0x000fea000f8e18ff */
[----:B------:R-:W-:Y:S05]  /*7dc0*/  @P0 VIADD R2, R2, 0x118 ;  /* 0x0000011802020836 */ /* 0x000fea0000000000 */
[----:B------:R-:W-:Y:S04]  /*7dd0*/  @P0 PRMT R0, R0, 0x654, R2 ;  /* 0x0000065400000816 */ /* 0x000fe80000000002 */
[----:B------:R2:W-:Y:S03]  /*7de0*/  @P0 SYNCS.ARRIVE.TRANS64.RED.A1T0 RZ, [R0+URZ], RZ ;  /* 0x000000ff00ff09a7 */ /* 0x0005e600081004ff */
.L_x_140:
[----:B------:R-:W-:Y:S01]  /*7df0*/  ISETP.NE.AND P2, PT, R77, RZ, PT ;  /* 0x000000ff4d00720c */ /* 0x000fe20003f45270 */
[----:B------:R-:W-:Y:S01]  /*7e00*/  UIADD3 UR50, UPT, UPT, UR50, 0x2, URZ ;  /* 0x0000000232327890 */ /* 0x000fe2000fffe0ff */
[----:B------:R-:W-:Y:S01]  /*7e10*/  ISETP.NE.AND P0, PT, R79, 0x2, PT ;  /* 0x000000024f00780c */ /* 0x000fe20003f05270 */
[----:B-1----:R-:W-:Y:S01]  /*7e20*/  IMAD.IADD R15, R29, 0x1, R62 ;  /* 0x000000011d0f7824 */ /* 0x002fe200078e023e */
[----:B------:R-:W-:Y:S01]  /*7e30*/  ISETP.NE.AND P1, PT, R31, 0x4, PT ;  /* 0x000000041f00780c */ /* 0x000fe20003f25270 */
[----:B------:R-:W-:Y:S01]  /*7e40*/  IMAD.IADD R14, R30, 0x1, R63 ;  /* 0x000000011e0e7824 */ /* 0x000fe200078e023f */
[----:B------:R-:W-:Y:S02]  /*7e50*/  SEL R2, RZ, 0x1, P0 ;  /* 0x00000001ff027807 */ /* 0x000fe40000000000 */
[----:B--2---:R-:W-:Y:S02]  /*7e60*/  SEL R0, RZ, 0x1, P1 ;  /* 0x00000001ff007807 */ /* 0x004fe40000800000 */
[----:B------:R-:W-:Y:S02]  /*7e70*/  LOP3.LUT R72, R72, R2, RZ, 0x3c, !PT ;  /* 0x0000000248487212 */ /* 0x000fe400078e3cff */
[----:B------:R-:W-:Y:S02]  /*7e80*/  LOP3.LUT R73, R73, R0, RZ, 0x3c, !PT ;  /* 0x0000000049497212 */ /* 0x000fe400078e3cff */
[----:B------:R-:W-:Y:S02]  /*7e90*/  @P2 R2UR UR36, R71 ;  /* 0x00000000472422ca */ /* 0x000fe400000e0000 */
[----:B------:R-:W-:Y:S02]  /*7ea0*/  SEL R79, R79, RZ, P0 ;  /* 0x000000ff4f4f7207 */ /* 0x000fe40000000000 */
[----:B------:R-:W-:Y:S01]  /*7eb0*/  SEL R31, R31, RZ, P1 ;  /* 0x000000ff1f1f7207 */ /* 0x000fe20000800000 */
[----:B------:R-:W-:Y:S10]  /*7ec0*/  @P2 BRA `(.L_x_141) ;  /* 0xffffffdc00582947 */ /* 0x000ff4000383ffff */
[----:B------:R-:W-:-:S09]  /*7ed0*/  UISETP.NE.AND UP0, UPT, UR53, URZ, UPT ;  /* 0x000000ff3500728c */ /* 0x000fd2000bf05270 */
[----:B------:R-:W-:Y:S05]  /*7ee0*/  BRA.U !UP0, `(.L_x_142) ;  /* 0x0000000108487547 */ /* 0x000fea000b800000 */
[----:B------:R-:W1:Y:S02]  /*7ef0*/  LDCU.64 UR4, c[0x0][0x890] ;  /* 0x00011200ff0477ac */ /* 0x000e640008000a00 */
[----:B-1----:R-:W-:-:S04]  /*7f00*/  UISETP.NE.U32.AND UP0, UPT, UR4, URZ, UPT ;  /* 0x000000ff0400728c */ /* 0x002fc8000bf05070 */
[----:B------:R-:W-:-:S09]  /*7f10*/  UISETP.NE.AND.EX UP0, UPT, UR5, URZ, UPT, UP0 ;  /* 0x000000ff0500728c */ /* 0x000fd2000bf05300 */
[----:B------:R-:W-:Y:S05]  /*7f20*/  BRA.U UP0, `(.L_x_143) ;  /* 0x00000001000c7547 */ /* 0x000fea000b800000 */
[----:B------:R-:W-:-:S13]  /*7f30*/  FSETP.NEU.AND P0, PT, R35, RZ, PT ;  /* 0x000000ff2300720b */ /* 0x000fda0003f0d000 */
[----:B------:R-:W-:Y:S05]  /*7f40*/  @!P0 EXIT ;  /* 0x000000000000894d */ /* 0x000fea0003800000 */
[----:B------:R-:W-:Y:S05]  /*7f50*/  BRA `(.L_x_142) ;  /* 0x00000000002c7947 */ /* 0x000fea0003800000 */
.L_x_143:
[----:B------:R-:W-:Y:S01]  /*7f60*/  ISETP.NE.AND P0, PT, R78, RZ, PT ;  /* 0x000000ff4e00720c */ /* 0x000fe20003f05270 */
[----:B------:R-:W-:-:S12]  /*7f70*/  BSSY.RECONVERGENT B0, `(.L_x_142) ;  /* 0x0000009000007945 */ /* 0x000fd80003800200 */
[----:B------:R-:W-:Y:S05]  /*7f80*/  @P0 BRA `(.L_x_144) ;  /* 0x0000000000140947 */ /* 0x000fea0003800000 */
[----:B------:R-:W1:Y:S02]  /*7f90*/  LDCU.64 UR4, c[0x0][0x888] ;  /* 0x00011100ff0477ac */ /* 0x000e640008000a00 */
[----:B-1----:R-:W-:-:S04]  /*7fa0*/  ISETP.NE.U32.AND P0, PT, RZ, UR4, PT ;  /* 0x00000004ff007c0c */ /* 0x002fc8000bf05070 */
[----:B------:R-:W-:-:S13]  /*7fb0*/  ISETP.NE.AND.EX P0, PT, RZ, UR5, PT, P0 ;  /* 0x00000005ff007c0c */ /* 0x000fda000bf05300 */
[----:B------:R-:W-:Y:S05]  /*7fc0*/  @!P0 EXIT ;  /* 0x000000000000894d */ /* 0x000fea0003800000 */
[----:B------:R-:W-:Y:S05]  /*7fd0*/  BRA `(.L_x_145) ;  /* 0x0000000000087947 */ /* 0x000fea0003800000 */
.L_x_144:
[----:B------:R-:W-:-:S13]  /*7fe0*/  FSETP.NEU.AND P0, PT, R35, RZ, PT ;  /* 0x000000ff2300720b */ /* 0x000fda0003f0d000 */
[----:B------:R-:W-:Y:S05]  /*7ff0*/  @!P0 EXIT ;  /* 0x000000000000894d */ /* 0x000fea0003800000 */
.L_x_145:
[----:B------:R-:W-:Y:S05]  /*8000*/  BSYNC.RECONVERGENT B0 ;  /* 0x0000000000007941 */ /* 0x000fea0003800200 */
.L_x_142:
[----:B------:R-:W-:Y:S01]  /*8010*/  ULEA UR4, UR49, UR48, 0x3 ;  /* 0x0000003031047291 */ /* 0x000fe2000f8e18ff */
[----:B------:R-:W-:-:S04]  /*8020*/  DEPBAR.LE SB0, 0x0 ;  /* 0x000080000000791a */ /* 0x000fc80000000000 */
[----:B------:R-:W-:-:S04]  /*8030*/  UIADD3 UR4, UPT, UPT, UR4, 0x118, URZ ;  /* 0x0000011804047890 */ /* 0x000fc8000fffe0ff */
[----:B------:R-:W-:-:S09]  /*8040*/  UPRMT UR4, UR37, 0x654, UR4 ;  /* 0x0000065425047896 */ /* 0x000fd20008000004 */
[----:B------:R-:W-:Y:S01]  /*8050*/  SYNCS.ARRIVE.TRANS64.RED.A1T0 RZ, [UR4], RZ ;  /* 0x000000ffffff79a7 */ /* 0x000fe20008100404 */
[----:B------:R-:W-:Y:S05]  /*8060*/  EXIT ;  /* 0x000000000000794d */ /* 0x000fea0003800000 */
.L_x_25:
[----:B--2---:R2:W4:Y:S02]  /*8070*/  SYNCS.PHASECHK.TRANS64.TRYWAIT P0, [R2+URZ+0x1b0], R3 ;  /* 0x0001b003020075a7 */ /* 0x00452400080011ff */
[----:B----4-:R-:W-:Y:S05]  /*8080*/  @!P0 NANOSLEEP.SYNCS 0x989680 ;  /* 0x009896800000895d */ /* 0x010fea0003900000 */
[----:B------:R-:W4:Y:S02]  /*8090*/  @!P0 SYNCS.PHASECHK.TRANS64 P0, [R2+URZ+0x1b0], R3 ;  /* 0x0001b003020085a7 */ /* 0x000f2400080010ff */
[----:B----4-:R-:W-:Y:S05]  /*80a0*/  @!P0 BRA `(.L_x_25) ;  /* 0xfffffffc00f08947 */ /* 0x010fea000383ffff */
[----:B------:R-:W-:Y:S05]  /*80b0*/  BRA `(.L_x_146) ;  /* 0xffffff9800387947 */ /* 0x000fea000383ffff */
.L_x_28:
[----:B------:R-:W-:-:S07]  /*80c0*/  MOV R2, UR33 ;  /* 0x0000002100027c02 */ /* 0x000fce0008000f00 */
.L_x_147:
[----:B-1----:R1:W2:Y:S02]  /*80d0*/  SYNCS.PHASECHK.TRANS64.TRYWAIT P0, [R2+URZ+0x80], R4 ;  /* 0x00008004020075a7 */ /* 0x0022a400080011ff */
[----:B--2---:R-:W-:Y:S05]  /*80e0*/  @!P0 NANOSLEEP.SYNCS 0x989680 ;  /* 0x009896800000895d */ /* 0x004fea0003900000 */
[----:B------:R-:W2:Y:S02]  /*80f0*/  @!P0 SYNCS.PHASECHK.TRANS64 P0, [R2+URZ+0x80], R4 ;  /* 0x00008004020085a7 */ /* 0x000ea400080010ff */
[----:B--2---:R-:W-:Y:S05]  /*8100*/  @!P0 BRA `(.L_x_147) ;  /* 0xfffffffc00f08947 */ /* 0x004fea000383ffff */
[----:B------:R-:W-:Y:S05]  /*8110*/  BRA `(.L_x_27) ;  /* 0xffffff9800a07947 */ /* 0x000fea000383ffff */
.L_x_35:
[----:B-1----:R-:W-:-:S07]  /*8120*/  MOV R2, UR17 ;  /* 0x0000001100027c02 */ /* 0x002fce0008000f00 */
.L_x_148:
[----:B-1----:R1:W2:Y:S02]  /*8130*/  SYNCS.PHASECHK.TRANS64.TRYWAIT P0, [R2+URZ+0x80], R4 ;  /* 0x00008004020075a7 */ /* 0x0022a400080011ff */
[----:B--2---:R-:W-:Y:S05]  /*8140*/  @!P0 NANOSLEEP.SYNCS 0x989680 ;  /* 0x009896800000895d */ /* 0x004fea0003900000 */
[----:B------:R-:W2:Y:S02]  /*8150*/  @!P0 SYNCS.PHASECHK.TRANS64 P0, [R2+URZ+0x80], R4 ;  /* 0x00008004020085a7 */ /* 0x000ea400080010ff */
[----:B--2---:R-:W-:Y:S05]  /*8160*/  @!P0 BRA `(.L_x_148) ;  /* 0xfffffffc00f08947 */ /* 0x004fea000383ffff */
[----:B------:R-:W-:Y:S05]  /*8170*/  BRA `(.L_x_34) ;  /* 0xffffff9c005c7947 */ /* 0x000fea000383ffff */
.L_x_40:
[----:B-1----:R1:W2:Y:S02]  /*8180*/  SYNCS.PHASECHK.TRANS64.TRYWAIT P0, [R2+URZ+0x140], R3 ;  /* 0x00014003020075a7 */ /* 0x0022a400080011ff */
[----:B--2---:R-:W-:Y:S05]  /*8190*/  @!P0 NANOSLEEP.SYNCS 0x989680 ;  /* 0x009896800000895d */ /* 0x004fea0003900000 */
[----:B------:R-:W2:Y:S02]  /*81a0*/  @!P0 SYNCS.PHASECHK.TRANS64 P0, [R2+URZ+0x140], R3 ;  /* 0x00014003020085a7 */ /* 0x000ea400080010ff */
[----:B--2---:R-:W-:Y:S05]  /*81b0*/  @!P0 BRA `(.L_x_40) ;  /* 0xfffffffc00f08947 */ /* 0x004fea000383ffff */
[----:B------:R-:W-:Y:S05]  /*81c0*/  BRA `(.L_x_149) ;  /* 0xffffffa000007947 */ /* 0x000fea000383ffff */
.L_x_44:
[----:B---3--:R-:W-:-:S07]  /*81d0*/  MOV R0, UR4 ;  /* 0x0000000400007c02 */ /* 0x008fce0008000f00 */
.L_x_150:
[----:B-1----:R1:W2:Y:S02]  /*81e0*/  SYNCS.PHASECHK.TRANS64.TRYWAIT P0, [R0+URZ], R2 ;  /* 0x00000002000075a7 */ /* 0x0022a400080011ff */
[----:B--2---:R-:W-:Y:S05]  /*81f0*/  @!P0 NANOSLEEP.SYNCS 0x989680 ;  /* 0x009896800000895d */ /* 0x004fea0003900000 */
[----:B------:R-:W2:Y:S02]  /*8200*/  @!P0 SYNCS.PHASECHK.TRANS64 P0, [R0+URZ], R2 ;  /* 0x00000002000085a7 */ /* 0x000ea400080010ff */
[----:B--2---:R-:W-:Y:S05]  /*8210*/  @!P0 BRA `(.L_x_150) ;  /* 0xfffffffc00f08947 */ /* 0x004fea000383ffff */
[----:B------:R-:W-:Y:S05]  /*8220*/  BRA `(.L_x_151) ;  /* 0xffffffa400707947 */ /* 0x000fea000383ffff */
.L_x_45:
[----:B---3--:R-:W-:-:S07]  /*8230*/  MOV R0, UR4 ;  /* 0x0000000400007c02 */ /* 0x008fce0008000f00 */
.L_x_152:
[----:B-1----:R1:W2:Y:S02]  /*8240*/  SYNCS.PHASECHK.TRANS64.TRYWAIT P0, [R0+URZ], R3 ;  /* 0x00000003000075a7 */ /* 0x0022a400080011ff */
[----:B--2---:R-:W-:Y:S05]  /*8250*/  @!P0 NANOSLEEP.SYNCS 0x989680 ;  /* 0x009896800000895d */ /* 0x004fea0003900000 */
[----:B------:R-:W2:Y:S02]  /*8260*/  @!P0 SYNCS.PHASECHK.TRANS64 P0, [R0+URZ], R3 ;  /* 0x00000003000085a7 */ /* 0x000ea400080010ff */
[----:B--2---:R-:W-:Y:S05]  /*8270*/  @!P0 BRA `(.L_x_152) ;  /* 0xfffffffc00f08947 */ /* 0x004fea000383ffff */
[----:B------:R-:W-:Y:S05]  /*8280*/  BRA `(.L_x_153) ;  /* 0xffffffa4007c7947 */ /* 0x000fea000383ffff */
.L_x_46:
[----:B---3--:R-:W-:-:S07]  /*8290*/  MOV R0, UR4 ;  /* 0x0000000400007c02 */ /* 0x008fce0008000f00 */
.L_x_154:
[----:B-1----:R1:W2:Y:S02]  /*82a0*/  SYNCS.PHASECHK.TRANS64.TRYWAIT P0, [R0+URZ], R3 ;  /* 0x00000003000075a7 */ /* 0x0022a400080011ff */
[----:B--2---:R-:W-:Y:S05]  /*82b0*/  @!P0 NANOSLEEP.SYNCS 0x989680 ;  /* 0x009896800000895d */ /* 0x004fea0003900000 */
[----:B------:R-:W2:Y:S02]  /*82c0*/  @!P0 SYNCS.PHASECHK.TRANS64 P0, [R0+URZ], R3 ;  /* 0x00000003000085a7 */ /* 0x000ea400080010ff */
[----:B--2---:R-:W-:Y:S05]  /*82d0*/  @!P0 BRA `(.L_x_154) ;  /* 0xfffffffc00f08947 */ /* 0x004fea000383ffff */
[----:B------:R-:W-:Y:S05]  /*82e0*/  BRA `(.L_x_155) ;  /* 0xffffffa400887947 */ /* 0x000fea000383ffff */
.L_x_47:
[----:B---3--:R-:W-:-:S07]  /*82f0*/  MOV R0, UR4 ;  /* 0x0000000400007c02 */ /* 0x008fce0008000f00 */
.L_x_156:
[----:B-1----:R1:W2:Y:S02]  /*8300*/  SYNCS.PHASECHK.TRANS64.TRYWAIT P0, [R0+URZ], R3 ;  /* 0x00000003000075a7 */ /* 0x0022a400080011ff */
[----:B--2---:R-:W-:Y:S05]  /*8310*/  @!P0 NANOSLEEP.SYNCS 0x989680 ;  /* 0x009896800000895d */ /* 0x004fea0003900000 */
[----:B------:R-:W2:Y:S02]  /*8320*/  @!P0 SYNCS.PHASECHK.TRANS64 P0, [R0+URZ], R3 ;  /* 0x00000003000085a7 */ /* 0x000ea400080010ff */
[----:B--2---:R-:W-:Y:S05]  /*8330*/  @!P0 BRA `(.L_x_156) ;  /* 0xfffffffc00f08947 */ /* 0x004fea000383ffff */
[----:B------:R-:W-:Y:S05]  /*8340*/  BRA `(.L_x_157) ;  /* 0xffffffa400947947 */ /* 0x000fea000383ffff */
.L_x_48:
[----:B---3--:R-:W-:-:S07]  /*8350*/  MOV R0, UR4 ;  /* 0x0000000400007c02 */ /* 0x008fce0008000f00 */
.L_x_158:
[----:B-1----:R1:W2:Y:S02]  /*8360*/  SYNCS.PHASECHK.TRANS64.TRYWAIT P0, [R0+URZ], R3 ;  /* 0x00000003000075a7 */ /* 0x0022a400080011ff */
[----:B--2---:R-:W-:Y:S05]  /*8370*/  @!P0 NANOSLEEP.SYNCS 0x989680 ;  /* 0x009896800000895d */ /* 0x004fea0003900000 */
[----:B------:R-:W2:Y:S02]  /*8380*/  @!P0 SYNCS.PHASECHK.TRANS64 P0, [R0+URZ], R3 ;  /* 0x00000003000085a7 */ /* 0x000ea400080010ff */
[----:B--2---:R-:W-:Y:S05]  /*8390*/  @!P0 BRA `(.L_x_158) ;  /* 0xfffffffc00f08947 */ /* 0x004fea000383ffff */
[----:B------:R-:W-:Y:S05]  /*83a0*/  BRA `(.L_x_159) ;  /* 0xffffffa400a07947 */ /* 0x000fea000383ffff */
.L_x_49:
[----:B---3--:R-:W-:-:S07]  /*83b0*/  MOV R0, UR4 ;  /* 0x0000000400007c02 */ /* 0x008fce0008000f00 */
.L_x_160:
[----:B-1----:R1:W2:Y:S02]  /*83c0*/  SYNCS.PHASECHK.TRANS64.TRYWAIT P0, [R0+URZ], R3 ;  /* 0x00000003000075a7 */ /* 0x0022a400080011ff */
[----:B--2---:R-:W-:Y:S05]  /*83d0*/  @!P0 NANOSLEEP.SYNCS 0x989680 ;  /* 0x009896800000895d */ /* 0x004fea0003900000 */
[----:B------:R-:W2:Y:S02]  /*83e0*/  @!P0 SYNCS.PHASECHK.TRANS64 P0, [R0+URZ], R3 ;  /* 0x00000003000085a7 */ /* 0x000ea400080010ff */
[----:B--2---:R-:W-:Y:S05]  /*83f0*/  @!P0 BRA `(.L_x_160) ;  /* 0xfffffffc00f08947 */ /* 0x004fea000383ffff */
[----:B------:R-:W-:Y:S05]  /*8400*/  BRA `(.L_x_161) ;  /* 0xffffffa400ac7947 */ /* 0x000fea000383ffff */
.L_x_50:
[----:B---3--:R-:W-:-:S07]  /*8410*/  MOV R0, UR4 ;  /* 0x0000000400007c02 */ /* 0x008fce0008000f00 */
.L_x_162:
[----:B-1----:R1:W2:Y:S02]  /*8420*/  SYNCS.PHASECHK.TRANS64.TRYWAIT P0, [R0+URZ], R3 ;  /* 0x00000003000075a7 */ /* 0x0022a400080011ff */
[----:B--2---:R-:W-:Y:S05]  /*8430*/  @!P0 NANOSLEEP.SYNCS 0x989680 ;  /* 0x009896800000895d */ /* 0x004fea0003900000 */
[----:B------:R-:W2:Y:S02]  /*8440*/  @!P0 SYNCS.PHASECHK.TRANS64 P0, [R0+URZ], R3 ;  /* 0x00000003000085a7 */ /* 0x000ea400080010ff */
[----:B--2---:R-:W-:Y:S05]  /*8450*/  @!P0 BRA `(.L_x_162) ;  /* 0xfffffffc00f08947 */ /* 0x004fea000383ffff */
[----:B------:R-:W-:Y:S05]  /*8460*/  BRA `(.L_x_163) ;  /* 0xffffffa400b87947 */ /* 0x000fea000383ffff */
.L_x_51:
[----:B---3--:R-:W-:-:S07]  /*8470*/  MOV R0, UR4 ;  /* 0x0000000400007c02 */ /* 0x008fce0008000f00 */
.L_x_164:
[----:B-1----:R1:W2:Y:S02]  /*8480*/  SYNCS.PHASECHK.TRANS64.TRYWAIT P0, [R0+URZ], R3 ;  /* 0x00000003000075a7 */ /* 0x0022a400080011ff */
[----:B--2---:R-:W-:Y:S05]  /*8490*/  @!P0 NANOSLEEP.SYNCS 0x989680 ;  /* 0x009896800000895d */ /* 0x004fea0003900000 */
[----:B------:R-:W2:Y:S02]  /*84a0*/  @!P0 SYNCS.PHASECHK.TRANS64 P0, [R0+URZ], R3 ;  /* 0x00000003000085a7 */ /* 0x000ea400080010ff */
[----:B--2---:R-:W-:Y:S05]  /*84b0*/  @!P0 BRA `(.L_x_164) ;  /* 0xfffffffc00f08947 */ /* 0x004fea000383ffff */
[----:B------:R-:W-:Y:S05]  /*84c0*/  BRA `(.L_x_165) ;  /* 0xffffffa400c47947 */ /* 0x000fea000383ffff */
.L_x_52:
[----:B---3--:R-:W-:-:S07]  /*84d0*/  MOV R0, UR4 ;  /* 0x0000000400007c02 */ /* 0x008fce0008000f00 */
.L_x_166:
[----:B-1----:R1:W2:Y:S02]  /*84e0*/  SYNCS.PHASECHK.TRANS64.TRYWAIT P0, [R0+URZ], R3 ;  /* 0x00000003000075a7 */ /* 0x0022a400080011ff */
[----:B--2---:R-:W-:Y:S05]  /*84f0*/  @!P0 NANOSLEEP.SYNCS 0x989680 ;  /* 0x009896800000895d */ /* 0x004fea0003900000 */
[----:B------:R-:W2:Y:S02]  /*8500*/  @!P0 SYNCS.PHASECHK.TRANS64 P0, [R0+URZ], R3 ;  /* 0x00000003000085a7 */ /* 0x000ea400080010ff */
[----:B--2---:R-:W-:Y:S05]  /*8510*/  @!P0 BRA `(.L_x_166) ;  /* 0xfffffffc00f08947 */ /* 0x004fea000383ffff */
[----:B------:R-:W-:Y:S05]  /*8520*/  BRA `(.L_x_167) ;  /* 0xffffffa400d07947 */ /* 0x000fea000383ffff */
.L_x_53:
[----:B---3--:R-:W-:-:S07]  /*8530*/  MOV R0, UR4 ;  /* 0x0000000400007c02 */ /* 0x008fce0008000f00 */
.L_x_168:
[----:B-1----:R1:W2:Y:S02]  /*8540*/  SYNCS.PHASECHK.TRANS64.TRYWAIT P0, [R0+URZ], R3 ;  /* 0x00000003000075a7 */ /* 0x0022a400080011ff */
[----:B--2---:R-:W-:Y:S05]  /*8550*/  @!P0 NANOSLEEP.SYNCS 0x989680 ;  /* 0x009896800000895d */ /* 0x004fea0003900000 */
[----:B------:R-:W2:Y:S02]  /*8560*/  @!P0 SYNCS.PHASECHK.TRANS64 P0, [R0+URZ], R3 ;  /* 0x00000003000085a7 */ /* 0x000ea400080010ff */
[----:B--2---:R-:W-:Y:S05]  /*8570*/  @!P0 BRA `(.L_x_168) ;  /* 0xfffffffc00f08947 */ /* 0x004fea000383ffff */
[----:B------:R-:W-:Y:S05]  /*8580*/  BRA `(.L_x_169) ;  /* 0xffffffa400dc7947 */ /* 0x000fea000383ffff */
.L_x_54:
[----:B---3--:R-:W-:-:S07]  /*8590*/  MOV R0, UR4 ;  /* 0x0000000400007c02 */ /* 0x008fce0008000f00 */
.L_x_170:
[----:B-1----:R1:W2:Y:S02]  /*85a0*/  SYNCS.PHASECHK.TRANS64.TRYWAIT P0, [R0+URZ], R3 ;  /* 0x00000003000075a7 */ /* 0x0022a400080011ff */
[----:B--2---:R-:W-:Y:S05]  /*85b0*/  @!P0 NANOSLEEP.SYNCS 0x989680 ;  /* 0x009896800000895d */ /* 0x004fea0003900000 */
[----:B------:R-:W2:Y:S02]  /*85c0*/  @!P0 SYNCS.PHASECHK.TRANS64 P0, [R0+URZ], R3 ;  /* 0x00000003000085a7 */ /* 0x000ea400080010ff */
[----:B--2---:R-:W-:Y:S05]  /*85d0*/  @!P0 BRA `(.L_x_170) ;  /* 0xfffffffc00f08947 */ /* 0x004fea000383ffff */
[----:B------:R-:W-:Y:S05]  /*85e0*/  BRA `(.L_x_171) ;  /* 0xffffffa400e87947 */ /* 0x000fea000383ffff */
.L_x_55:
[----:B---3--:R-:W-:-:S07]  /*85f0*/  MOV R0, UR4 ;  /* 0x0000000400007c02 */ /* 0x008fce0008000f00 */
.L_x_172:
[----:B-1----:R1:W2:Y:S02]  /*8600*/  SYNCS.PHASECHK.TRANS64.TRYWAIT P0, [R0+URZ], R3 ;  /* 0x00000003000075a7 */ /* 0x0022a400080011ff */
[----:B--2---:R-:W-:Y:S05]  /*8610*/  @!P0 NANOSLEEP.SYNCS 0x989680 ;  /* 0x009896800000895d */ /* 0x004fea0003900000 */
[----:B------:R-:W2:Y:S02]  /*8620*/  @!P0 SYNCS.PHASECHK.TRANS64 P0, [R0+URZ], R3 ;  /* 0x00000003000085a7 */ /* 0x000ea400080010ff */
[----:B--2---:R-:W-:Y:S05]  /*8630*/  @!P0 BRA `(.L_x_172) ;  /* 0xfffffffc00f08947 */ /* 0x004fea000383ffff */
[----:B------:R-:W-:Y:S05]  /*8640*/  BRA `(.L_x_173) ;  /* 0xffffffa400f47947 */ /* 0x000fea000383ffff */
.L_x_56:
[----:B---3--:R-:W-:-:S07]  /*8650*/  MOV R0, UR4 ;  /* 0x0000000400007c02 */ /* 0x008fce0008000f00 */
.L_x_174:
[----:B-1----:R1:W2:Y:S02]  /*8660*/  SYNCS.PHASECHK.TRANS64.TRYWAIT P0, [R0+URZ], R3 ;  /* 0x00000003000075a7 */ /* 0x0022a400080011ff */
[----:B--2---:R-:W-:Y:S05]  /*8670*/  @!P0 NANOSLEEP.SYNCS 0x989680 ;  /* 0x009896800000895d */ /* 0x004fea0003900000 */
[----:B------:R-:W2:Y:S02]  /*8680*/  @!P0 SYNCS.PHASECHK.TRANS64 P0, [R0+URZ], R3 ;  /* 0x00000003000085a7 */ /* 0x000ea400080010ff */
[----:B--2---:R-:W-:Y:S05]  /*8690*/  @!P0 BRA `(.L_x_174) ;  /* 0xfffffffc00f08947 */ /* 0x004fea000383ffff */
[----:B------:R-:W-:Y:S05]  /*86a0*/  BRA `(.L_x_175) ;  /* 0xffffffa800007947 */ /* 0x000fea000383ffff */
.L_x_57:
[----:B---3--:R-:W-:-:S07]  /*86b0*/  MOV R0, UR4 ;  /* 0x0000000400007c02 */ /* 0x008fce0008000f00 */
.L_x_176:
[----:B-1----:R1:W2:Y:S02]  /*86c0*/  SYNCS.PHASECHK.TRANS64.TRYWAIT P0, [R0+URZ], R3 ;  /* 0x00000003000075a7 */ /* 0x0022a400080011ff */
[----:B--2---:R-:W-:Y:S05]  /*86d0*/  @!P0 NANOSLEEP.SYNCS 0x989680 ;  /* 0x009896800000895d */ /* 0x004fea0003900000 */
[----:B------:R-:W2:Y:S02]  /*86e0*/  @!P0 SYNCS.PHASECHK.TRANS64 P0, [R0+URZ], R3 ;  /* 0x00000003000085a7 */ /* 0x000ea400080010ff */
[----:B--2---:R-:W-:Y:S05]  /*86f0*/  @!P0 BRA `(.L_x_176) ;  /* 0xfffffffc00f08947 */ /* 0x004fea000383ffff */
[----:B------:R-:W-:Y:S05]  /*8700*/  BRA `(.L_x_177) ;  /* 0xffffffa8000c7947 */ /* 0x000fea000383ffff */
.L_x_58:
[----:B---3--:R-:W-:-:S07]  /*8710*/  MOV R0, UR4 ;  /* 0x0000000400007c02 */ /* 0x008fce0008000f00 */
.L_x_178:
[----:B-1----:R1:W2:Y:S02]  /*8720*/  SYNCS.PHASECHK.TRANS64.TRYWAIT P0, [R0+URZ], R3 ;  /* 0x00000003000075a7 */ /* 0x0022a400080011ff */
[----:B--2---:R-:W-:Y:S05]  /*8730*/  @!P0 NANOSLEEP.SYNCS 0x989680 ;  /* 0x009896800000895d */ /* 0x004fea0003900000 */
[----:B------:R-:W2:Y:S02]  /*8740*/  @!P0 SYNCS.PHASECHK.TRANS64 P0, [R0+URZ], R3 ;  /* 0x00000003000085a7 */ /* 0x000ea400080010ff */
[----:B--2---:R-:W-:Y:S05]  /*8750*/  @!P0 BRA `(.L_x_178) ;  /* 0xfffffffc00f08947 */ /* 0x004fea000383ffff */
[----:B------:R-:W-:Y:S05]  /*8760*/  BRA `(.L_x_179) ;  /* 0xffffffa800187947 */ /* 0x000fea000383ffff */
.L_x_61:
[----:B-1----:R1:W2:Y:S02]  /*8770*/  SYNCS.PHASECHK.TRANS64.TRYWAIT P0, [R0+URZ+0x1a0], R4 ;  /* 0x0001a004000075a7 */ /* 0x0022a400080011ff */
[----:B--2---:R-:W-:Y:S05]  /*8780*/  @!P0 NANOSLEEP.SYNCS 0x989680 ;  /* 0x009896800000895d */ /* 0x004fea0003900000 */
[----:B------:R-:W2:Y:S02]  /*8790*/  @!P0 SYNCS.PHASECHK.TRANS64 P0, [R0+URZ+0x1a0], R4 ;  /* 0x0001a004000085a7 */ /* 0x000ea400080010ff */
[----:B--2---:R-:W-:Y:S05]  /*87a0*/  @!P0 BRA `(.L_x_61) ;  /* 0xfffffffc00f08947 */ /* 0x004fea000383ffff */
[----:B------:R-:W-:Y:S05]  /*87b0*/  BRA `(.L_x_180) ;  /* 0xffffffa800787947 */ /* 0x000fea000383ffff */
.L_x_62:
[----:B------:R-:W-:-:S07]  /*87c0*/  MOV R0, UR5 ;  /* 0x0000000500007c02 */ /* 0x000fce0008000f00 */
.L_x_181:
[----:B-1----:R1:W2:Y:S02]  /*87d0*/  SYNCS.PHASECHK.TRANS64.TRYWAIT P0, [R0+URZ+0x150], R5 ;  /* 0x00015005000075a7 */ /* 0x0022a400080011ff */
[----:B--2---:R-:W-:Y:S05]  /*87e0*/  @!P0 NANOSLEEP.SYNCS 0x989680 ;  /* 0x009896800000895d */ /* 0x004fea0003900000 */
[----:B------:R-:W2:Y:S02]  /*87f0*/  @!P0 SYNCS.PHASECHK.TRANS64 P0, [R0+URZ+0x150], R5 ;  /* 0x00015005000085a7 */ /* 0x000ea400080010ff */
[----:B--2---:R-:W-:Y:S05]  /*8800*/  @!P0 BRA `(.L_x_181) ;  /* 0xfffffffc00f08947 */ /* 0x004fea000383ffff */
[----:B------:R-:W-:Y:S05]  /*8810*/  BRA `(.L_x_182) ;  /* 0xffffffa800887947 */ /* 0x000fea000383ffff */
.L_x_63:
[----:B-1----:R1:W2:Y:S02]  /*8820*/  SYNCS.PHASECHK.TRANS64.TRYWAIT P1, [R0+URZ+0x140], R4 ;  /* 0x00014004000075a7 */ /* 0x0022a400080211ff */
[----:B--2---:R-:W-:Y:S05]  /*8830*/  @!P1 NANOSLEEP.SYNCS 0x989680 ;  /* 0x009896800000995d */ /* 0x004fea0003900000 */
[----:B------:R-:W2:Y:S02]  /*8840*/  @!P1 SYNCS.PHASECHK.TRANS64 P1, [R0+URZ+0x140], R4 ;  /* 0x00014004000095a7 */ /* 0x000ea400080210ff */
[----:B--2---:R-:W-:Y:S05]  /*8850*/  @!P1 BRA `(.L_x_63) ;  /* 0xfffffffc00f09947 */ /* 0x004fea000383ffff */
[----:B------:R-:W-:Y:S05]  /*8860*/  BRA `(.L_x_183) ;  /* 0xffffffa800b87947 */ /* 0x000fea000383ffff */
.L_x_66:
[----:B------:R-:W-:-:S07]  /*8870*/  MOV R0, UR5 ;  /* 0x0000000500007c02 */ /* 0x000fce0008000f00 */
.L_x_184:
[----:B-1----:R1:W2:Y:S02]  /*8880*/  SYNCS.PHASECHK.TRANS64.TRYWAIT P0, [R0+URZ+0x150], R2 ;  /* 0x00015002000075a7 */ /* 0x0022a400080011ff */
[----:B--2---:R-:W-:Y:S05]  /*8890*/  @!P0 NANOSLEEP.SYNCS 0x989680 ;  /* 0x009896800000895d */ /* 0x004fea0003900000 */
[----:B------:R-:W2:Y:S02]  /*88a0*/  @!P0 SYNCS.PHASECHK.TRANS64 P0, [R0+URZ+0x150], R2 ;  /* 0x00015002000085a7 */ /* 0x000ea400080010ff */
[----:B--2---:R-:W-:Y:S05]  /*88b0*/  @!P0 BRA `(.L_x_184) ;  /* 0xfffffffc00f08947 */ /* 0x004fea000383ffff */
[----:B------:R-:W-:Y:S05]  /*88c0*/  BRA `(.L_x_65) ;  /* 0xffffffac000c7947 */ /* 0x000fea000383ffff */
.L_x_75:
[----:B-1----:R-:W-:-:S04]  /*88d0*/  MOV R4, UR6 ;  /* 0x0000000600047c02 */ /* 0x002fc80008000f00 */
[----:B------:R1:W2:Y:S03]  /*88e0*/  SYNCS.PHASECHK.TRANS64.TRYWAIT P0, [R4+URZ+0x8], R5 ;  /* 0x00000805040075a7 */ /* 0x0002a600080011ff */
[----:B--2---:R-:W-:Y:S05]  /*88f0*/  @!P0 NANOSLEEP.SYNCS 0x989680 ;  /* 0x009896800000895d */ /* 0x004fea0003900000 */
[----:B------:R-:W2:Y:S02]  /*8900*/  @!P0 SYNCS.PHASECHK.TRANS64 P0, [R4+URZ+0x8], R5 ;  /* 0x00000805040085a7 */ /* 0x000ea400080010ff */
[----:B--2---:R-:W-:Y:S05]  /*8910*/  @!P0 BRA `(.L_x_75) ;  /* 0xfffffffc00ec8947 */ /* 0x004fea000383ffff */
[----:B------:R-:W-:Y:S05]  /*8920*/  BRA `(.L_x_74) ;  /* 0xffffffac00c07947 */ /* 0x000fea000383ffff */
.L_x_77:
[----:B------:R-:W-:Y:S01]  /*8930*/  BSSY B0, `(.L_x_185) ;  /* 0x0000006000007945 */ /* 0x000fe20003800000 */
[----:B------:R-:W-:-:S07]  /*8940*/  MOV R15, 0xffffffff ;  /* 0xffffffff000f7802 */ /* 0x000fce0000000f00 */
[----:B-1---5:R-:W-:Y:S05]  /*8950*/  WARPSYNC.COLLECTIVE R15, `(.L_x_186) ;  /* 0x000000000f0c7348 */ /* 0x022fea0003c00000 */
[----:B------:R-:W-:Y:S02]  /*8960*/  ELECT P6, UR79, PT ;  /* 0x00000000004f782f */ /* 0x000fe400038c0000 */
[----:B------:R-:W-:Y:S01]  /*8970*/  MOV R14, UR79 ;  /* 0x0000004f000e7c02 */ /* 0x000fe20008000f00 */
[----:B-1---5:R-:W-:Y:S10]  /*8980*/  ENDCOLLECTIVE ;  /* 0x000000000000791b */ /* 0x022ff40003800000 */
.L_x_186:
[----:B------:R-:W-:Y:S05]  /*8990*/  BSYNC B0 ;  /* 0x0000000000007941 */ /* 0x000fea0003800000 */
.L_x_185:
[----:B------:R-:W-:Y:S05]  /*89a0*/  BRA `(.L_x_187) ;  /* 0xffffffac00f07947 */ /* 0x000fea000383ffff */
.L_x_79:
[----:B-1----:R-:W-:-:S04]  /*89b0*/  MOV R2, UR6 ;  /* 0x0000000600027c02 */ /* 0x002fc80008000f00 */
[----:B------:R1:W2:Y:S03]  /*89c0*/  SYNCS.PHASECHK.TRANS64.TRYWAIT P0, [R2+URZ+0x8], R3 ;  /* 0x00000803020075a7 */ /* 0x0002a600080011ff */
[----:B--2---:R-:W-:Y:S05]  /*89d0*/  @!P0 NANOSLEEP.SYNCS 0x989680 ;  /* 0x009896800000895d */ /* 0x004fea0003900000 */
[----:B------:R-:W2:Y:S02]  /*89e0*/  @!P0 SYNCS.PHASECHK.TRANS64 P0, [R2+URZ+0x8], R3 ;  /* 0x00000803020085a7 */ /* 0x000ea400080010ff */
[----:B--2---:R-:W-:Y:S05]  /*89f0*/  @!P0 BRA `(.L_x_79) ;  /* 0xfffffffc00ec8947 */ /* 0x004fea000383ffff */
[----:B------:R-:W-:Y:S05]  /*8a00*/  BRA `(.L_x_78) ;  /* 0xffffffac00f47947 */ /* 0x000fea000383ffff */
.L_x_80:
[----:B-1----:R1:W2:Y:S02]  /*8a10*/  SYNCS.PHASECHK.TRANS64.TRYWAIT P0, [R0+URZ+0x140], R4 ;  /* 0x00014004000075a7 */ /* 0x0022a400080011ff */
[----:B--2---:R-:W-:Y:S05]  /*8a20*/  @!P0 NANOSLEEP.SYNCS 0x989680 ;  /* 0x009896800000895d */ /* 0x004fea0003900000 */
[----:B------:R-:W2:Y:S02]  /*8a30*/  @!P0 SYNCS.PHASECHK.TRANS64 P0, [R0+URZ+0x140], R4 ;  /* 0x00014004000085a7 */ /* 0x000ea400080010ff */
[----:B--2---:R-:W-:Y:S05]  /*8a40*/  @!P0 BRA `(.L_x_80) ;  /* 0xfffffffc00f08947 */ /* 0x004fea000383ffff */
[----:B------:R-:W-:Y:S05]  /*8a50*/  BRA `(.L_x_188) ;  /* 0xffffffb000e07947 */ /* 0x000fea000383ffff */
.L_x_82:
[----:B------:R-:W-:-:S07]  /*8a60*/  MOV R0, UR9 ;  /* 0x0000000900007c02 */ /* 0x000fce0008000f00 */
.L_x_189:
[----:B-1----:R1:W2:Y:S02]  /*8a70*/  SYNCS.PHASECHK.TRANS64.TRYWAIT P0, [R0+URZ+0x180], R4 ;  /* 0x00018004000075a7 */ /* 0x0022a400080011ff */
[----:B--2---:R-:W-:Y:S05]  /*8a80*/  @!P0 NANOSLEEP.SYNCS 0x989680 ;  /* 0x009896800000895d */ /* 0x004fea0003900000 */
[----:B------:R-:W2:Y:S02]  /*8a90*/  @!P0 SYNCS.PHASECHK.TRANS64 P0, [R0+URZ+0x180], R4 ;  /* 0x00018004000085a7 */ /* 0x000ea400080010ff */
[----:B--2---:R-:W-:Y:S05]  /*8aa0*/  @!P0 BRA `(.L_x_189) ;  /* 0xfffffffc00f08947 */ /* 0x004fea000383ffff */
[----:B------:R-:W-:Y:S05]  /*8ab0*/  BRA `(.L_x_190) ;  /* 0xffffffb4002c7947 */ /* 0x000fea000383ffff */
.L_x_85:
[----:B------:R-:W-:Y:S07]  /*8ac0*/  MOV R0, UR8 ;  /* 0x0000000800007c02 */ /* 0x000fee0008000f00 */
.L_x_191:
[----:B-1----:R1:W2:Y:S02]  /*8ad0*/  SYNCS.PHASECHK.TRANS64.TRYWAIT P0, [R0+URZ], R4 ;  /* 0x00000004000075a7 */ /* 0x0022a400080011ff */
[----:B--2---:R-:W-:Y:S05]  /*8ae0*/  @!P0 NANOSLEEP.SYNCS 0x989680 ;  /* 0x009896800000895d */ /* 0x004fea0003900000 */
[----:B------:R-:W2:Y:S02]  /*8af0*/  @!P0 SYNCS.PHASECHK.TRANS64 P0, [R0+URZ], R4 ;  /* 0x00000004000085a7 */ /* 0x000ea400080010ff */
[----:B--2---:R-:W-:Y:S05]  /*8b00*/  @!P0 BRA `(.L_x_191) ;  /* 0xfffffffc00f08947 */ /* 0x004fea000383ffff */
[----:B------:R-:W-:Y:S05]  /*8b10*/  BRA `(.L_x_84) ;  /* 0xffffffb400407947 */ /* 0x000fea000383ffff */
.L_x_89:
[----:B-1----:R-:W-:-:S07]  /*8b20*/  MOV R0, UR8 ;  /* 0x0000000800007c02 */ /* 0x002fce0008000f00 */
.L_x_192:
[----:B-1----:R1:W2:Y:S02]  /*8b30*/  SYNCS.PHASECHK.TRANS64.TRYWAIT P0, [R0+URZ], R2 ;  /* 0x00000002000075a7 */ /* 0x0022a400080011ff */
[----:B--2---:R-:W-:Y:S05]  /*8b40*/  @!P0 NANOSLEEP.SYNCS 0x989680 ;  /* 0x009896800000895d */ /* 0x004fea0003900000 */
[----:B------:R-:W2:Y:S02]  /*8b50*/  @!P0 SYNCS.PHASECHK.TRANS64 P0, [R0+URZ], R2 ;  /* 0x00000002000085a7 */ /* 0x000ea400080010ff */
[----:B--2---:R-:W-:Y:S05]  /*8b60*/  @!P0 BRA `(.L_x_192) ;  /* 0xfffffffc00f08947 */ /* 0x004fea000383ffff */
[----:B------:R-:W-:Y:S05]  /*8b70*/  BRA `(.L_x_193) ;  /* 0xffffffb800347947 */ /* 0x000fea000383ffff */
.L_x_90:
[----:B------:R-:W-:-:S07]  /*8b80*/  MOV R0, UR8 ;  /* 0x0000000800007c02 */ /* 0x000fce0008000f00 */
.L_x_194:
[----:B-1----:R1:W2:Y:S02]  /*8b90*/  SYNCS.PHASECHK.TRANS64.TRYWAIT P0, [R0+URZ], R3 ;  /* 0x00000003000075a7 */ /* 0x0022a400080011ff */
[----:B--2---:R-:W-:Y:S05]  /*8ba0*/  @!P0 NANOSLEEP.SYNCS 0x989680 ;  /* 0x009896800000895d */ /* 0x004fea0003900000 */
[----:B------:R-:W2:Y:S02]  /*8bb0*/  @!P0 SYNCS.PHASECHK.TRANS64 P0, [R0+URZ], R3 ;  /* 0x00000003000085a7 */ /* 0x000ea400080010ff */
[----:B--2---:R-:W-:Y:S05]  /*8bc0*/  @!P0 BRA `(.L_x_194) ;  /* 0xfffffffc00f08947 */ /* 0x004fea000383ffff */
[----:B------:R-:W-:Y:S05]  /*8bd0*/  BRA `(.L_x_195) ;  /* 0xffffffb800407947 */ /* 0x000fea000383ffff */
.L_x_91:
[----:B------:R-:W-:-:S07]  /*8be0*/  MOV R0, UR8 ;  /* 0x0000000800007c02 */ /* 0x000fce0008000f00 */
.L_x_196:
[----:B-1----:R1:W2:Y:S02]  /*8bf0*/  SYNCS.PHASECHK.TRANS64.TRYWAIT P0, [R0+URZ], R3 ;  /* 0x00000003000075a7 */ /* 0x0022a400080011ff */
[----:B--2---:R-:W-:Y:S05]  /*8c00*/  @!P0 NANOSLEEP.SYNCS 0x989680 ;  /* 0x009896800000895d */ /* 0x004fea0003900000 */
[----:B------:R-:W2:Y:S02]  /*8c10*/  @!P0 SYNCS.PHASECHK.TRANS64 P0, [R0+URZ], R3 ;  /* 0x00000003000085a7 */ /* 0x000ea400080010ff */
[----:B--2---:R-:W-:Y:S05]  /*8c20*/  @!P0 BRA `(.L_x_196) ;  /* 0xfffffffc00f08947 */ /* 0x004fea000383ffff */
[----:B------:R-:W-:Y:S05]  /*8c30*/  BRA `(.L_x_197) ;  /* 0xffffffb8004c7947 */ /* 0x000fea000383ffff */
.L_x_94:
[----:B------:R-:W-:-:S07]  /*8c40*/  MOV R0, UR7 ;  /* 0x0000000700007c02 */ /* 0x000fce0008000f00 */
.L_x_198:
[----:B-1----:R1:W2:Y:S02]  /*8c50*/  SYNCS.PHASECHK.TRANS64.TRYWAIT P1, [R0+URZ+0x1c0], R2 ;  /* 0x0001c002000075a7 */ /* 0x0022a400080211ff */
[----:B--2---:R-:W-:Y:S05]  /*8c60*/  @!P1 NANOSLEEP.SYNCS 0x989680 ;  /* 0x009896800000995d */ /* 0x004fea0003900000 */
[----:B------:R-:W2:Y:S02]  /*8c70*/  @!P1 SYNCS.PHASECHK.TRANS64 P1, [R0+URZ+0x1c0], R2 ;  /* 0x0001c002000095a7 */ /* 0x000ea400080210ff */
[----:B--2---:R-:W-:Y:S05]  /*8c80*/  @!P1 BRA `(.L_x_198) ;  /* 0xfffffffc00f09947 */ /* 0x004fea000383ffff */
[----:B------:R-:W-:Y:S05]  /*8c90*/  BRA `(.L_x_199) ;  /* 0xffffffb800987947 */ /* 0x000fea000383ffff */
.L_x_99:
[----:B--2---:R2:W4:Y:S02]  /*8ca0*/  SYNCS.PHASECHK.TRANS64.TRYWAIT P0, [R0+URZ+0x140], R2 ;  /* 0x00014002000075a7 */ /* 0x00452400080011ff */
[----:B----4-:R-:W-:Y:S05]  /*8cb0*/  @!P0 NANOSLEEP.SYNCS 0x989680 ;  /* 0x009896800000895d */ /* 0x010fea0003900000 */
[----:B------:R-:W4:Y:S02]  /*8cc0*/  @!P0 SYNCS.PHASECHK.TRANS64 P0, [R0+URZ+0x140], R2 ;  /* 0x00014002000085a7 */ /* 0x000f2400080010ff */
[----:B----4-:R-:W-:Y:S05]  /*8cd0*/  @!P0 BRA `(.L_x_99) ;  /* 0xfffffffc00f08947 */ /* 0x010fea000383ffff */
[----:B------:R-:W-:Y:S05]  /*8ce0*/  BRA `(.L_x_200) ;  /* 0xffffffbc00987947 */ /* 0x000fea000383ffff */
.L_x_102:
[----:B------:R-:W-:Y:S07]  /*8cf0*/  MOV R0, UR7 ;  /* 0x0000000700007c02 */ /* 0x000fee0008000f00 */
.L_x_201:
[----:B--2---:R2:W4:Y:S02]  /*8d00*/  SYNCS.PHASECHK.TRANS64.TRYWAIT P0, [R0+URZ+0x138], R2 ;  /* 0x00013802000075a7 */ /* 0x00452400080011ff */
[----:B----4-:R-:W-:Y:S05]  /*8d10*/  @!P0 NANOSLEEP.SYNCS 0x989680 ;  /* 0x009896800000895d */ /* 0x010fea0003900000 */
[----:B------:R-:W4:Y:S02]  /*8d20*/  @!P0 SYNCS.PHASECHK.TRANS64 P0, [R0+URZ+0x138], R2 ;  /* 0x00013802000085a7 */ /* 0x000f2400080010ff */
[----:B----4-:R-:W-:Y:S05]  /*8d30*/  @!P0 BRA `(.L_x_201) ;  /* 0xfffffffc00f08947 */ /* 0x010fea000383ffff */
[----:B------:R-:W-:Y:S05]  /*8d40*/  BRA `(.L_x_101) ;  /* 0xffffffc000787947 */ /* 0x000fea000383ffff */
.L_x_105:
[----:B------:R-:W-:Y:S07]  /*8d50*/  MOV R0, UR15 ;  /* 0x0000000f00007c02 */ /* 0x000fee0008000f00 */
.L_x_202:
[----:B-1----:R1:W2:Y:S02]  /*8d60*/  SYNCS.PHASECHK.TRANS64.TRYWAIT P0, [R0+URZ+0x118], R9 ;  /* 0x00011809000075a7 */ /* 0x0022a400080011ff */
[----:B--2---:R-:W-:Y:S05]  /*8d70*/  @!P0 NANOSLEEP.SYNCS 0x989680 ;  /* 0x009896800000895d */ /* 0x004fea0003900000 */
[----:B------:R-:W2:Y:S02]  /*8d80*/  @!P0 SYNCS.PHASECHK.TRANS64 P0, [R0+URZ+0x118], R9 ;  /* 0x00011809000085a7 */ /* 0x000ea400080010ff */
[----:B--2---:R-:W-:Y:S05]  /*8d90*/  @!P0 BRA `(.L_x_202) ;  /* 0xfffffffc00f08947 */ /* 0x004fea000383ffff */
[----:B------:R-:W-:Y:S05]  /*8da0*/  BRA `(.L_x_203) ;  /* 0xffffffc000f07947 */ /* 0x000fea000383ffff */
.L_x_106:
[----:B------:R-:W-:Y:S07]  /*8db0*/  MOV R0, UR13 ;  /* 0x0000000d00007c02 */ /* 0x000fee0008000f00 */
.L_x_204:
[----:B-1----:R1:W2:Y:S02]  /*8dc0*/  SYNCS.PHASECHK.TRANS64.TRYWAIT P0, [R0+URZ+0x118], R14 ;  /* 0x0001180e000075a7 */ /* 0x0022a400080011ff */
[----:B--2---:R-:W-:Y:S05]  /*8dd0*/  @!P0 NANOSLEEP.SYNCS 0x989680 ;  /* 0x009896800000895d */ /* 0x004fea0003900000 */
[----:B------:R-:W2:Y:S02]  /*8de0*/  @!P0 SYNCS.PHASECHK.TRANS64 P0, [R0+URZ+0x118], R14 ;  /* 0x0001180e000085a7 */ /* 0x000ea400080010ff */
[----:B--2---:R-:W-:Y:S05]  /*8df0*/  @!P0 BRA `(.L_x_204) ;  /* 0xfffffffc00f08947 */ /* 0x004fea000383ffff */
[----:B------:R-:W-:Y:S05]  /*8e00*/  BRA `(.L_x_205) ;  /* 0xffffffc400ac7947 */ /* 0x000fea000383ffff */
.L_x_108:
[----:B------:R-:W-:-:S07]  /*8e10*/  MOV R0, UR4 ;  /* 0x0000000400007c02 */ /* 0x000fce0008000f00 */
.L_x_206:
[----:B-1----:R1:W4:Y:S02]  /*8e20*/  SYNCS.PHASECHK.TRANS64.TRYWAIT P0, [R0+URZ], R2 ;  /* 0x00000002000075a7 */ /* 0x00232400080011ff */
[----:B----4-:R-:W-:Y:S05]  /*8e30*/  @!P0 NANOSLEEP.SYNCS 0x989680 ;  /* 0x009896800000895d */ /* 0x010fea0003900000 */
[----:B------:R-:W4:Y:S02]  /*8e40*/  @!P0 SYNCS.PHASECHK.TRANS64 P0, [R0+URZ], R2 ;  /* 0x00000002000085a7 */ /* 0x000f2400080010ff */
[----:B----4-:R-:W-:Y:S05]  /*8e50*/  @!P0 BRA `(.L_x_206) ;  /* 0xfffffffc00f08947 */ /* 0x010fea000383ffff */
[----:B------:R-:W-:Y:S05]  /*8e60*/  BRA `(.L_x_207) ;  /* 0xffffffc800547947 */ /* 0x000fea000383ffff */
.L_x_109:
[----:B------:R-:W-:-:S07]  /*8e70*/  MOV R0, UR4 ;  /* 0x0000000400007c02 */ /* 0x000fce0008000f00 */
.L_x_208:
[----:B-1----:R1:W4:Y:S02]  /*8e80*/  SYNCS.PHASECHK.TRANS64.TRYWAIT P0, [R0+URZ], R2 ;  /* 0x00000002000075a7 */ /* 0x00232400080011ff */
[----:B----4-:R-:W-:Y:S05]  /*8e90*/  @!P0 NANOSLEEP.SYNCS 0x989680 ;  /* 0x009896800000895d */ /* 0x010fea0003900000 */
[----:B------:R-:W4:Y:S02]  /*8ea0*/  @!P0 SYNCS.PHASECHK.TRANS64 P0, [R0+URZ], R2 ;  /* 0x00000002000085a7 */ /* 0x000f2400080010ff */
[----:B----4-:R-:W-:Y:S05]  /*8eb0*/  @!P0 BRA `(.L_x_208) ;  /* 0xfffffffc00f08947 */ /* 0x010fea000383ffff */
[----:B------:R-:W-:Y:S05]  /*8ec0*/  BRA `(.L_x_209) ;  /* 0xffffffc800607947 */ /* 0x000fea000383ffff */
.L_x_111:
[----:B--2---:R2:W3:Y:S02]  /*8ed0*/  SYNCS.PHASECHK.TRANS64.TRYWAIT P0, [R0+URZ+0x140], R2 ;  /* 0x00014002000075a7 */ /* 0x0044e400080011ff */
[----:B---3--:R-:W-:Y:S05]  /*8ee0*/  @!P0 NANOSLEEP.SYNCS 0x989680 ;  /* 0x009896800000895d */ /* 0x008fea0003900000 */
[----:B------:R-:W3:Y:S02]  /*8ef0*/  @!P0 SYNCS.PHASECHK.TRANS64 P0, [R0+URZ+0x140], R2 ;  /* 0x00014002000085a7 */ /* 0x000ee400080010ff */
[----:B---3--:R-:W-:Y:S05]  /*8f00*/  @!P0 BRA `(.L_x_111) ;  /* 0xfffffffc00f08947 */ /* 0x008fea000383ffff */
[----:B------:R-:W-:Y:S05]  /*8f10*/  BRA `(.L_x_210) ;  /* 0xffffffcc00587947 */ /* 0x000fea000383ffff */
.L_x_121:
[----:B-1----:R1:W3:Y:S02]  /*8f20*/  SYNCS.PHASECHK.TRANS64.TRYWAIT P1, [R0+URZ+0x100], R3 ;  /* 0x00010003000075a7 */ /* 0x0022e400080211ff */
[----:B---3--:R-:W-:Y:S05]  /*8f30*/  @!P1 NANOSLEEP.SYNCS 0x989680 ;  /* 0x009896800000995d */ /* 0x008fea0003900000 */
[----:B------:R-:W3:Y:S02]  /*8f40*/  @!P1 SYNCS.PHASECHK.TRANS64 P1, [R0+URZ+0x100], R3 ;  /* 0x00010003000095a7 */ /* 0x000ee400080210ff */
[----:B---3--:R-:W-:Y:S05]  /*8f50*/  @!P1 BRA `(.L_x_121) ;  /* 0xfffffffc00f09947 */ /* 0x008fea000383ffff */
[----:B------:R-:W-:Y:S05]  /*8f60*/  BRA `(.L_x_120) ;  /* 0xffffffd800887947 */ /* 0x000fea000383ffff */
.L_x_123:
[----:B-1----:R1:W4:Y:S02]  /*8f70*/  SYNCS.PHASECHK.TRANS64.TRYWAIT P0, [R81+URZ+0x160], R2 ;  /* 0x00016002510075a7 */ /* 0x00232400080011ff */
[----:B----4-:R-:W-:Y:S05]  /*8f80*/  @!P0 NANOSLEEP.SYNCS 0x989680 ;  /* 0x009896800000895d */ /* 0x010fea0003900000 */
[----:B------:R-:W4:Y:S02]  /*8f90*/  @!P0 SYNCS.PHASECHK.TRANS64 P0, [R81+URZ+0x160], R2 ;  /* 0x00016002510085a7 */ /* 0x000f2400080010ff */
[----:B----4-:R-:W-:Y:S05]  /*8fa0*/  @!P0 BRA `(.L_x_123) ;  /* 0xfffffffc00f08947 */ /* 0x010fea000383ffff */
[----:B------:R-:W-:Y:S05]  /*8fb0*/  BRA `(.L_x_122) ;  /* 0xffffffd800c07947 */ /* 0x000fea000383ffff */
.L_x_134:
[----:B-1----:R1:W2:Y:S02]  /*8fc0*/  SYNCS.PHASECHK.TRANS64.TRYWAIT P0, [R2+URZ+0x100], R91 ;  /* 0x0001005b020075a7 */ /* 0x0022a400080011ff */
[----:B--2---:R-:W-:Y:S05]  /*8fd0*/  @!P0 NANOSLEEP.SYNCS 0x989680 ;  /* 0x009896800000895d */ /* 0x004fea0003900000 */
[----:B------:R-:W2:Y:S02]  /*8fe0*/  @!P0 SYNCS.PHASECHK.TRANS64 P0, [R2+URZ+0x100], R91 ;  /* 0x0001005b020085a7 */ /* 0x000ea400080010ff */
[----:B--2---:R-:W-:Y:S05]  /*8ff0*/  @!P0 BRA `(.L_x_134) ;  /* 0xfffffffc00f08947 */ /* 0x004fea000383ffff */
[----:B------:R-:W-:Y:S05]  /*9000*/  BRA `(.L_x_133) ;  /* 0xffffffe400007947 */ /* 0x000fea000383ffff */
        .weak           $__internal_0_$__cuda_sm10x_tcgen05_guardrail_trap_col_being_dealloced_not_returned_by_alloc
        .type           $__internal_0_$__cuda_sm10x_tcgen05_guardrail_trap_col_being_dealloced_not_returned_by_alloc,@function
        .size           $__internal_0_$__cuda_sm10x_tcgen05_guardrail_trap_col_being_dealloced_not_returned_by_alloc,($__internal_1_$__cuda_sm10x_tcgen05_guardrail_trap_phase_invalid_during_alloc - $__internal_0_$__cuda_sm10x_tcgen05_guardrail_trap_col_being_dealloced_not_returned_by_alloc)
$__internal_0_$__cuda_sm10x_tcgen05_guardrail_trap_col_being_dealloced_not_returned_by_alloc:
[----:B------:R-:W-:Y:S05]  /*9010*/  BPT.TRAP 0x1 ;  /* 0x000000040000795c */ /* 0x000fea0000300000 */
[----:B------:R-:W-:-:S04]  /*9020*/  HFMA2 R3, -RZ, RZ, 0, 0 ;  /* 0x00000000ff037431 */ /* 0x000fc800000001ff */
[----:B------:R-:W-:Y:S05]  /*9030*/  RET.REL.NODEC R2 `(_ZN7cutlass13device_kernelINS_4gemm6kernel13GemmUniversalIN4cute5tupleIJiiiiEEENS1_10collective13CollectiveMmaINS1_35MainloopSm100TmaUmmaWarpSpecializedILi16ELi2ELi4ENS5_IJNS4_1CILi2EEENSA_ILi1EEESC_EEEEENS5_IJNSA_ILi128EEENSA_ILi64EEENSA_ILi32EEEEEENS_10tfloat32_tENS5_IJlSC_lEEESJ_SK_NS4_8TiledMMAINS4_8MMA_AtomIJNS4_23SM100_MMA_TF32_2x1SM_SSISJ_SJ_fLi128ELi64ELNS4_4UMMA5MajorE0ELSP_0ELNSO_7ScaleInE0ELSQ_0EEEEEENS4_6LayoutINS5_IJSC_SC_SC_EEENS5_IJNSA_ILi0EEESV_SV_EEEEENS5_IJNS4_10UnderscoreESY_SY_EEEEENS4_18SM100_TMA_2SM_LOADENS4_14ComposedLayoutINS4_7SwizzleILi3ELi4ELi3EEENS4_18smem_ptr_flag_bitsILi32EEENST_INS5_IJNSA_ILi8EEESH_EEENS5_IJSH_SC_EEEEEEEvNS4_8identityES11_S1B_vS1C_EENS_8epilogue10collective18CollectiveEpilogueINS1E_23Sm100TmaWarpSpecializedILi3ELi2ELi16ELb1ELb0EEEJNS5_IJSG_SG_SH_EEENS5_IJNST_ISG_SC_EENST_INS5_IJNSA_ILi16EEESB_EEENS5_IJSC_SH_EEEEEEEESJ_SK_SJ_SK_NS1E_6fusion15FusionCallbacksIS1I_NS1Q_17LinearCombinationISJ_fSJ_fLNS_15FloatRoundStyleE2EEES1J_S1P_JEEENS4_5SM1004TMEM4LOAD26SM100_TMEM_LOAD_32dp32b16xENS4_13SM90_TMA_LOADENS12_INS13_ILi2ELi4ELi3EEES16_NST_INS5_IJS17_S1L_EEENS5_IJS1L_SC_EEEEEEENS4_39AutoVectorizingCopyWithAssumedAlignmentILi128EEENS4_14SM90_TMA_STOREES25_S27_S27_EEEvvEEEEvNT_6ParamsE) ;  /* 0xffffff6c02f07950 */ /* 0x000fea0003c3ffff */
        .weak           $__internal_1_$__cuda_sm10x_tcgen05_guardrail_trap_phase_invalid_during_alloc
        .type           $__internal_1_$__cuda_sm10x_tcgen05_guardrail_trap_phase_invalid_during_alloc,@function
        .size           $__internal_1_$__cuda_sm10x_tcgen05_guardrail_trap_phase_invalid_during_alloc,($__internal_2_$__cuda_sm10x_tcgen05_guardrail_trap_unallocated_columns_being_dealloced - $__internal_1_$__cuda_sm10x_tcgen05_guardrail_trap_phase_invalid_during_alloc)
$__internal_1_$__cuda_sm10x_tcgen05_guardrail_trap_phase_invalid_during_alloc:
[----:B------:R-:W-:Y:S05]  /*9040*/  BPT.TRAP 0x1 ;  /* 0x000000040000795c */ /* 0x000fea0000300000 */
[----:B------:R-:W-:-:S04]  /*9050*/  MOV R3, 0x0 ;  /* 0x0000000000037802 */ /* 0x000fc80000000f00 */
[----:B------:R-:W-:Y:S05]  /*9060*/  RET.REL.NODEC R2 `(_ZN7cutlass13device_kernelINS_4gemm6kernel13GemmUniversalIN4cute5tupleIJiiiiEEENS1_10collective13CollectiveMmaINS1_35MainloopSm100TmaUmmaWarpSpecializedILi16ELi2ELi4ENS5_IJNS4_1CILi2EEENSA_ILi1EEESC_EEEEENS5_IJNSA_ILi128EEENSA_ILi64EEENSA_ILi32EEEEEENS_10tfloat32_tENS5_IJlSC_lEEESJ_SK_NS4_8TiledMMAINS4_8MMA_AtomIJNS4_23SM100_MMA_TF32_2x1SM_SSISJ_SJ_fLi128ELi64ELNS4_4UMMA5MajorE0ELSP_0ELNSO_7ScaleInE0ELSQ_0EEEEEENS4_6LayoutINS5_IJSC_SC_SC_EEENS5_IJNSA_ILi0EEESV_SV_EEEEENS5_IJNS4_10UnderscoreESY_SY_EEEEENS4_18SM100_TMA_2SM_LOADENS4_14ComposedLayoutINS4_7SwizzleILi3ELi4ELi3EEENS4_18smem_ptr_flag_bitsILi32EEENST_INS5_IJNSA_ILi8EEESH_EEENS5_IJSH_SC_EEEEEEEvNS4_8identityES11_S1B_vS1C_EENS_8epilogue10collective18CollectiveEpilogueINS1E_23Sm100TmaWarpSpecializedILi3ELi2ELi16ELb1ELb0EEEJNS5_IJSG_SG_SH_EEENS5_IJNST_ISG_SC_EENST_INS5_IJNSA_ILi16EEESB_EEENS5_IJSC_SH_EEEEEEEESJ_SK_SJ_SK_NS1E_6fusion15FusionCallbacksIS1I_NS1Q_17LinearCombinationISJ_fSJ_fLNS_15FloatRoundStyleE2EEES1J_S1P_JEEENS4_5SM1004TMEM4LOAD26SM100_TMEM_LOAD_32dp32b16xENS4_13SM90_TMA_LOADENS12_INS13_ILi2ELi4ELi3EEES16_NST_INS5_IJS17_S1L_EEENS5_IJS1L_SC_EEEEEEENS4_39AutoVectorizingCopyWithAssumedAlignmentILi128EEENS4_14SM90_TMA_STOREES25_S27_S27_EEEvvEEEEvNT_6ParamsE) ;  /* 0xffffff6c02e47950 */ /* 0x000fea0003c3ffff */
        .weak           $__internal_2_$__cuda_sm10x_tcgen05_guardrail_trap_unallocated_columns_being_dealloced
        .type           $__internal_2_$__cuda_sm10x_tcgen05_guardrail_trap_unallocated_columns_being_dealloced,@function
        .size           $__internal_2_$__cuda_sm10x_tcgen05_guardrail_trap_unallocated_columns_being_dealloced,(.L_x_212 - $__internal_2_$__cuda_sm10x_tcgen05_guardrail_trap_unallocated_columns_being_dealloced)
$__internal_2_$__cuda_sm10x_tcgen05_guardrail_trap_unallocated_columns_being_dealloced:
[----:B------:R-:W-:Y:S05]  /*9070*/  BPT.TRAP 0x1 ;  /* 0x000000040000795c */ /* 0x000fea0000300000 */
[----:B------:R-:W-:-:S04]  /*9080*/  HFMA2 R3, -RZ, RZ, 0, 0 ;  /* 0x00000000ff037431 */ /* 0x000fc800000001ff */
[----:B------:R-:W-:Y:S05]  /*9090*/  RET.REL.NODEC R2 `(_ZN7cutlass13device_kernelINS_4gemm6kernel13GemmUniversalIN4cute5tupleIJiiiiEEENS1_10collective13CollectiveMmaINS1_35MainloopSm100TmaUmmaWarpSpecializedILi16ELi2ELi4ENS5_IJNS4_1CILi2EEENSA_ILi1EEESC_EEEEENS5_IJNSA_ILi128EEENSA_ILi64EEENSA_ILi32EEEEEENS_10tfloat32_tENS5_IJlSC_lEEESJ_SK_NS4_8TiledMMAINS4_8MMA_AtomIJNS4_23SM100_MMA_TF32_2x1SM_SSISJ_SJ_fLi128ELi64ELNS4_4UMMA5MajorE0ELSP_0ELNSO_7ScaleInE0ELSQ_0EEEEEENS4_6LayoutINS5_IJSC_SC_SC_EEENS5_IJNSA_ILi0EEESV_SV_EEEEENS5_IJNS4_10UnderscoreESY_SY_EEEEENS4_18SM100_TMA_2SM_LOADENS4_14ComposedLayoutINS4_7SwizzleILi3ELi4ELi3EEENS4_18smem_ptr_flag_bitsILi32EEENST_INS5_IJNSA_ILi8EEESH_EEENS5_IJSH_SC_EEEEEEEvNS4_8identityES11_S1B_vS1C_EENS_8epilogue10collective18CollectiveEpilogueINS1E_23Sm100TmaWarpSpecializedILi3ELi2ELi16ELb1ELb0EEEJNS5_IJSG_SG_SH_EEENS5_IJNST_ISG_SC_EENST_INS5_IJNSA_ILi16EEESB_EEENS5_IJSC_SH_EEEEEEEESJ_SK_SJ_SK_NS1E_6fusion15FusionCallbacksIS1I_NS1Q_17LinearCombinationISJ_fSJ_fLNS_15FloatRoundStyleE2EEES1J_S1P_JEEENS4_5SM1004TMEM4LOAD26SM100_TMEM_LOAD_32dp32b16xENS4_13SM90_TMA_LOADENS12_INS13_ILi2ELi4ELi3EEES16_NST_INS5_IJS17_S1L_EEENS5_IJS1L_SC_EEEEEEENS4_39AutoVectorizingCopyWithAssumedAlignmentILi128EEENS4_14SM90_TMA_STOREES25_S27_S27_EEEvvEEEEvNT_6ParamsE) ;  /* 0xffffff6c02d87950 */ /* 0x000fea0003c3ffff */
.L_x_211:
[----:B------:R-:W-:-:S00]  /*90a0*/  BRA `(.L_x_211) ;  /* 0xfffffffc00fc7947 */ /* 0x000fc0000383ffff */
[----:B------:R-:W-:-:S00]  /*90b0*/  NOP ;  /* 0x0000000000007918 */ /* 0x000fc00000000000 */
        /* <DEDUP_REMOVED lines=12> */
.L_x_212:


//--------------------- .nv.global.init           --------------------------
	.section	.nv.global.init,"aw",@progbits
.nv.global.init:
	.type		$str$27,@object
	.size		$str$27,($str$28 - $str$27)
$str$27:
        /*0000*/ 	.byte	0x28, 0x61, 0x64, 0x64, 0x72, 0x65, 0x73, 0x73, 0x20, 0x26, 0x20, 0x6d, 0x61, 0x73, 0x6b, 0x29
        /*0010*/ 	.byte	0x20, 0x3d, 0x3d, 0x20, 0x30, 0x00
	.type		$str$28,@object
	.size		$str$28,($str$26 - $str$28)
$str$28:
        /*0016*/ 	.byte	0x2f, 0x74, 0x6d, 0x70, 0x2f, 0x63, 0x75, 0x74, 0x6c, 0x61, 0x73, 0x73, 0x5f, 0x73, 0x77, 0x65
        /*0026*/ 	.byte	0x65, 0x70, 0x5f, 0x73, 0x72, 0x63, 0x2f, 0x69, 0x6e, 0x63, 0x6c, 0x75, 0x64, 0x65, 0x2f, 0x63
        /*0036*/ 	.byte	0x75, 0x74, 0x65, 0x2f, 0x70, 0x6f, 0x69, 0x6e, 0x74, 0x65, 0x72, 0x5f, 0x66, 0x6c, 0x61, 0x67
        /*0046*/ 	.byte	0x67, 0x65, 0x64, 0x2e, 0x68, 0x70, 0x70, 0x00
	.type		$str$26,@object
	.size		$str$26,($str$25 - $str$26)
$str$26:
        /*004e*/ 	.byte	0x2f, 0x74, 0x6d, 0x70, 0x2f, 0x63, 0x75, 0x74, 0x6c, 0x61, 0x73, 0x73, 0x5f, 0x73, 0x77, 0x65
        /*005e*/ 	.byte	0x65, 0x70, 0x5f, 0x73, 0x72, 0x63, 0x2f, 0x69, 0x6e, 0x63, 0x6c, 0x75, 0x64, 0x65, 0x2f, 0x63
        /*006e*/ 	.byte	0x75, 0x74, 0x65, 0x2f, 0x61, 0x74, 0x6f, 0x6d, 0x2f, 0x63, 0x6f, 0x70, 0x79, 0x5f, 0x74, 0x72
        /*007e*/ 	.byte	0x61, 0x69, 0x74, 0x73, 0x5f, 0x73, 0x6d, 0x31, 0x30, 0x30, 0x2e, 0x68, 0x70, 0x70, 0x00
	.type		$str$25,@object
	.size		$str$25,(__unnamed_1 - $str$25)
$str$25:
        /*008d*/ 	.byte	0x28, 0x28, 0x75, 0x69, 0x6e, 0x74, 0x33, 0x32, 0x5f, 0x74, 0x28, 0x74, 0x68, 0x72, 0x65, 0x61
        /*009d*/ 	.byte	0x64, 0x49, 0x64, 0x78, 0x2e, 0x78, 0x29, 0x20, 0x2f, 0x20, 0x33, 0x32, 0x29, 0x20, 0x25, 0x20
        /*00ad*/ 	.byte	0x34, 0x29, 0x20, 0x3d, 0x3d, 0x20, 0x28, 0x28, 0x28, 0x74, 0x6d, 0x65, 0x6d, 0x5f, 0x61, 0x64
        /*00bd*/ 	.byte	0x64, 0x72, 0x20, 0x3e, 0x3e, 0x20, 0x31, 0x36, 0x29, 0x20, 0x2f, 0x20, 0x33, 0x32, 0x29, 0x20
        /*00cd*/ 	.byte	0x25, 0x20, 0x34, 0x29, 0x00
	.type		__unnamed_1,@object
	.size		__unnamed_1,(__unnamed_2 - __unnamed_1)
__unnamed_1:
        /*00d2*/ 	.byte	0x61, 0x75, 0x74, 0x6f, 0x20, 0x63, 0x75, 0x74, 0x65, 0x3a, 0x3a, 0x61, 0x73, 0x5f, 0x70, 0x6f
        /* <DEDUP_REMOVED lines=24> */
        /*0262*/ 	.byte	0x43, 0x3c, 0x32, 0x30, 0x34, 0x38, 0x3e, 0x3e, 0x3e, 0x3e, 0x5d, 0x00
	.type		__unnamed_2,@object
	.size		__unnamed_2,(.L_2 - __unnamed_2)
__unnamed_2:
        /* <DEDUP_REMOVED lines=42> */
        /*050e*/ 	.byte	0x3e, 0x5d, 0x00
.L_2:


//--------------------- .nv.shared._ZN7cutlass13device_kernelINS_4gemm6kernel13GemmUniversalIN4cute5tupleIJiiiiEEENS1_10collective13CollectiveMmaINS1_35MainloopSm100TmaUmmaWarpSpecializedILi16ELi2ELi4ENS5_IJNS4_1CILi2EEENSA_ILi1EEESC_EEEEENS5_IJNSA_ILi128EEENSA_ILi64EEENSA_ILi32EEEEEENS_10tfloat32_tENS5_IJlSC_lEEESJ_SK_NS4_8TiledMMAINS4_8MMA_AtomIJNS4_23SM100_MMA_TF32_2x1SM_SSISJ_SJ_fLi128ELi64ELNS4_4UMMA5MajorE0ELSP_0ELNSO_7ScaleInE0ELSQ_0EEEEEENS4_6LayoutINS5_IJSC_SC_SC_EEENS5_IJNSA_ILi0EEESV_SV_EEEEENS5_IJNS4_10UnderscoreESY_SY_EEEEENS4_18SM100_TMA_2SM_LOADENS4_14ComposedLayoutINS4_7SwizzleILi3ELi4ELi3EEENS4_18smem_ptr_flag_bitsILi32EEENST_INS5_IJNSA_ILi8EEESH_EEENS5_IJSH_SC_EEEEEEEvNS4_8identityES11_S1B_vS1C_EENS_8epilogue10collective18CollectiveEpilogueINS1E_23Sm100TmaWarpSpecializedILi3ELi2ELi16ELb1ELb0EEEJNS5_IJSG_SG_SH_EEENS5_IJNST_ISG_SC_EENST_INS5_IJNSA_ILi16EEESB_EEENS5_IJSC_SH_EEEEEEEESJ_SK_SJ_SK_NS1E_6fusion15FusionCallbacksIS1I_NS1Q_17LinearCombinationISJ_fSJ_fLNS_15FloatRoundStyleE2EEES1J_S1P_JEEENS4_5SM1004TMEM4LOAD26SM100_TMEM_LOAD_32dp32b16xENS4_13SM90_TMA_LOADENS12_INS13_ILi2ELi4ELi3EEES16_NST_INS5_IJS17_S1L_EEENS5_IJS1L_SC_EEEEEEENS4_39AutoVectorizingCopyWithAssumedAlignmentILi128EEENS4_14SM90_TMA_STOREES25_S27_S27_EEEvvEEEEvNT_6ParamsE --------------------------
	.section	.nv.shared._ZN7cutlass13device_kernelINS_4gemm6kernel13GemmUniversalIN4cute5tupleIJiiiiEEENS1_10collective13CollectiveMmaINS1_35MainloopSm100TmaUmmaWarpSpecializedILi16ELi2ELi4ENS5_IJNS4_1CILi2EEENSA_ILi1EEESC_EEEEENS5_IJNSA_ILi128EEENSA_ILi64EEENSA_ILi32EEEEEENS_10tfloat32_tENS5_IJlSC_lEEESJ_SK_NS4_8TiledMMAINS4_8MMA_AtomIJNS4_23SM100_MMA_TF32_2x1SM_SSISJ_SJ_fLi128ELi64ELNS4_4UMMA5MajorE0ELSP_0ELNSO_7ScaleInE0ELSQ_0EEEEEENS4_6LayoutINS5_IJSC_SC_SC_EEENS5_IJNSA_ILi0EEESV_SV_EEEEENS5_IJNS4_10UnderscoreESY_SY_EEEEENS4_18SM100_TMA_2SM_LOADENS4_14ComposedLayoutINS4_7SwizzleILi3ELi4ELi3EEENS4_18smem_ptr_flag_bitsILi32EEENST_INS5_IJNSA_ILi8EEESH_EEENS5_IJSH_SC_EEEEEEEvNS4_8identityES11_S1B_vS1C_EENS_8epilogue10collective18CollectiveEpilogueINS1E_23Sm100TmaWarpSpecializedILi3ELi2ELi16ELb1ELb0EEEJNS5_IJSG_SG_SH_EEENS5_IJNST_ISG_SC_EENST_INS5_IJNSA_ILi16EEESB_EEENS5_IJSC_SH_EEEEEEEESJ_SK_SJ_SK_NS1E_6fusion15FusionCallbacksIS1I_NS1Q_17LinearCombinationISJ_fSJ_fLNS_15FloatRoundStyleE2EEES1J_S1P_JEEENS4_5SM1004TMEM4LOAD26SM100_TMEM_LOAD_32dp32b16xENS4_13SM90_TMA_LOADENS12_INS13_ILi2ELi4ELi3EEES16_NST_INS5_IJS17_S1L_EEENS5_IJS1L_SC_EEEEEEENS4_39AutoVectorizingCopyWithAssumedAlignmentILi128EEENS4_14SM90_TMA_STOREES25_S27_S27_EEEvvEEEEvNT_6ParamsE,"aw",@nobits
	.sectionflags	@""
	.align	16
	.zero		1024


//--------------------- .nv.shared.reserved.0     --------------------------
	.section	.nv.shared.reserved.0,"aw",@nobits
	.weak		__nv_reservedSMEM_offset_0_alias
	.size		__nv_reservedSMEM_offset_0_alias, 0, 64
	.other		__nv_reservedSMEM_offset_0_alias,@"STO_CUDA_RESERVED_SHARED STV_DEFAULT"
__nv_reservedSMEM_offset_0_alias:
	.zero		0
.nv.shared.reserved.0:
	.zero		64
	.weak		__nv_reservedSMEM_tcgen05_partition
	.type		__nv_reservedSMEM_tcgen05_partition,@object
	.size		__nv_reservedSMEM_tcgen05_partition,(.L_0 - __nv_reservedSMEM_tcgen05_partition)
__nv_reservedSMEM_tcgen05_partition:
	.zero		32
.L_0:


//--------------------- .nv.global                --------------------------
	.section	.nv.global,"aw",@nobits
.nv.global:
	.type		_ZN40_INTERNAL_b3492c56_4_k_cu_5b121bc8_355424cute1_E,@object
	.size		_ZN40_INTERNAL_b3492c56_4_k_cu_5b121bc8_355424cute1_E,(_ZN40_INTERNAL_b3492c56_4_k_cu_5b121bc8_355424cuda3std3__45__cpo6cbeginE - _ZN40_INTERNAL_b3492c56_4_k_cu_5b121bc8_355424cute1_E)
_ZN40_INTERNAL_b3492c56_4_k_cu_5b121bc8_355424cute1_E:
	.zero		1
	.type		_ZN40_INTERNAL_b3492c56_4_k_cu_5b121bc8_355424cuda3std3__45__cpo6cbeginE,@object
	.size		_ZN40_INTERNAL_b3492c56_4_k_cu_5b121bc8_355424cuda3std3__45__cpo6cbeginE,(_ZN40_INTERNAL_b3492c56_4_k_cu_5b121bc8_355424cuda3std3__48in_placeE - _ZN40_INTERNAL_b3492c56_4_k_cu_5b121bc8_355424cuda3std3__45__cpo6cbeginE)
_ZN40_INTERNAL_b3492c56_4_k_cu_5b121bc8_355424cuda3std3__45__cpo6cbeginE:
	.zero		1
	.type		_ZN40_INTERNAL_b3492c56_4_k_cu_5b121bc8_355424cuda3std3__48in_placeE,@object
	.size		_ZN40_INTERNAL_b3492c56_4_k_cu_5b121bc8_355424cuda3std3__48in_placeE,(_ZN40_INTERNAL_b3492c56_4_k_cu_5b121bc8_355424cuda3std6ranges3__45__cpo9iter_moveE - _ZN40_INTERNAL_b3492c56_4_k_cu_5b121bc8_355424cuda3std3__48in_placeE)
_ZN40_INTERNAL_b3492c56_4_k_cu_5b121bc8_355424cuda3std3__48in_placeE:
	.zero		1
	.type		_ZN40_INTERNAL_b3492c56_4_k_cu_5b121bc8_355424cuda3std6ranges3__45__cpo9iter_moveE,@object
	.size		_ZN40_INTERNAL_b3492c56_4_k_cu_5b121bc8_355424cuda3std6ranges3__45__cpo9iter_moveE,(_ZN40_INTERNAL_b3492c56_4_k_cu_5b121bc8_355424cuda3std3__45__cpo5beginE - _ZN40_INTERNAL_b3492c56_4_k_cu_5b121bc8_355424cuda3std6ranges3__45__cpo9iter_moveE)
_ZN40_INTERNAL_b3492c56_4_k_cu_5b121bc8_355424cuda3std6ranges3__45__cpo9iter_moveE:
	.zero		1
	.type		_ZN40_INTERNAL_b3492c56_4_k_cu_5b121bc8_355424cuda3std3__45__cpo5beginE,@object
	.size		_ZN40_INTERNAL_b3492c56_4_k_cu_5b121bc8_355424cuda3std3__45__cpo5beginE,(_ZN40_INTERNAL_b3492c56_4_k_cu_5b121bc8_355424cuda3std3__442_GLOBAL__N__b3492c56_4_k_cu_5b121bc8_355426ignoreE - _ZN40_INTERNAL_b3492c56_4_k_cu_5b121bc8_355424cuda3std3__45__cpo5beginE)
_ZN40_INTERNAL_b3492c56_4_k_cu_5b121bc8_355424cuda3std3__45__cpo5beginE:
	.zero		1
	.type		_ZN40_INTERNAL_b3492c56_4_k_cu_5b121bc8_355424cuda3std3__442_GLOBAL__N__b3492c56_4_k_cu_5b121bc8_355426ignoreE,@object
	.size		_ZN40_INTERNAL_b3492c56_4_k_cu_5b121bc8_355424cuda3std3__442_GLOBAL__N__b3492c56_4_k_cu_5b121bc8_355426ignoreE,(_ZN40_INTERNAL_b3492c56_4_k_cu_5b121bc8_355424cute7productE - _ZN40_INTERNAL_b3492c56_4_k_cu_5b121bc8_355424cuda3std3__442_GLOBAL__N__b3492c56_4_k_cu_5b121bc8_355426ignoreE)
_ZN40_INTERNAL_b3492c56_4_k_cu_5b121bc8_355424cuda3std3__442_GLOBAL__N__b3492c56_4_k_cu_5b121bc8_355426ignoreE:
	.zero		1
	.type		_ZN40_INTERNAL_b3492c56_4_k_cu_5b121bc8_355424cute7productE,@object
	.size		_ZN40_INTERNAL_b3492c56_4_k_cu_5b121bc8_355424cute7productE,(_ZN40_INTERNAL_b3492c56_4_k_cu_5b121bc8_355424cuda3std3__45__cpo3endE - _ZN40_INTERNAL_b3492c56_4_k_cu_5b121bc8_355424cute7productE)
_ZN40_INTERNAL_b3492c56_4_k_cu_5b121bc8_355424cute7productE:
	.zero		1
	.type		_ZN40_INTERNAL_b3492c56_4_k_cu_5b121bc8_355424cuda3std3__45__cpo3endE,@object
	.size		_ZN40_INTERNAL_b3492c56_4_k_cu_5b121bc8_355424cuda3std3__45__cpo3endE,(_ZN40_INTERNAL_b3492c56_4_k_cu_5b121bc8_355424cuda3std3__419piecewise_constructE - _ZN40_INTERNAL_b3492c56_4_k_cu_5b121bc8_355424cuda3std3__45__cpo3endE)
_ZN40_INTERNAL_b3492c56_4_k_cu_5b121bc8_355424cuda3std3__45__cpo3endE:
	.zero		1
	.type		_ZN40_INTERNAL_b3492c56_4_k_cu_5b121bc8_355424cuda3std3__419piecewise_constructE,@object
	.size		_ZN40_INTERNAL_b3492c56_4_k_cu_5b121bc8_355424cuda3std3__419piecewise_constructE,(_ZN40_INTERNAL_b3492c56_4_k_cu_5b121bc8_355424cuda3std3__45__cpo4cendE - _ZN40_INTERNAL_b3492c56_4_k_cu_5b121bc8_355424cuda3std3__419piecewise_constructE)
_ZN40_INTERNAL_b3492c56_4_k_cu_5b121bc8_355424cuda3std3__419piecewise_constructE:
	.zero		1
	.type		_ZN40_INTERNAL_b3492c56_4_k_cu_5b121bc8_355424cuda3std3__45__cpo4cendE,@object
	.size		_ZN40_INTERNAL_b3492c56_4_k_cu_5b121bc8_355424cuda3std3__45__cpo4cendE,(_ZN40_INTERNAL_b3492c56_4_k_cu_5b121bc8_355424cuda3std6ranges3__45__cpo4swapE - _ZN40_INTERNAL_b3492c56_4_k_cu_5b121bc8_355424cuda3std3__45__cpo4cendE)
_ZN40_INTERNAL_b3492c56_4_k_cu_5b121bc8_355424cuda3std3__45__cpo4cendE:
	.zero		1
	.type		_ZN40_INTERNAL_b3492c56_4_k_cu_5b121bc8_355424cuda3std6ranges3__45__cpo4swapE,@object
	.size		_ZN40_INTERNAL_b3492c56_4_k_cu_5b121bc8_355424cuda3std6ranges3__45__cpo4swapE,(.L_10 - _ZN40_INTERNAL_b3492c56_4_k_cu_5b121bc8_355424cuda3std6ranges3__45__cpo4swapE)
_ZN40_INTERNAL_b3492c56_4_k_cu_5b121bc8_355424cuda3std6ranges3__45__cpo4swapE:
	.zero		1
.L_10:


//--------------------- .nv.constant0._ZN7cutlass13device_kernelINS_4gemm6kernel13GemmUniversalIN4cute5tupleIJiiiiEEENS1_10collective13CollectiveMmaINS1_35MainloopSm100TmaUmmaWarpSpecializedILi16ELi2ELi4ENS5_IJNS4_1CILi2EEENSA_ILi1EEESC_EEEEENS5_IJNSA_ILi128EEENSA_ILi64EEENSA_ILi32EEEEEENS_10tfloat32_tENS5_IJlSC_lEEESJ_SK_NS4_8TiledMMAINS4_8MMA_AtomIJNS4_23SM100_MMA_TF32_2x1SM_SSISJ_SJ_fLi128ELi64ELNS4_4UMMA5MajorE0ELSP_0ELNSO_7ScaleInE0ELSQ_0EEEEEENS4_6LayoutINS5_IJSC_SC_SC_EEENS5_IJNSA_ILi0EEESV_SV_EEEEENS5_IJNS4_10UnderscoreESY_SY_EEEEENS4_18SM100_TMA_2SM_LOADENS4_14ComposedLayoutINS4_7SwizzleILi3ELi4ELi3EEENS4_18smem_ptr_flag_bitsILi32EEENST_INS5_IJNSA_ILi8EEESH_EEENS5_IJSH_SC_EEEEEEEvNS4_8identityES11_S1B_vS1C_EENS_8epilogue10collective18CollectiveEpilogueINS1E_23Sm100TmaWarpSpecializedILi3ELi2ELi16ELb1ELb0EEEJNS5_IJSG_SG_SH_EEENS5_IJNST_ISG_SC_EENST_INS5_IJNSA_ILi16EEESB_EEENS5_IJSC_SH_EEEEEEEESJ_SK_SJ_SK_NS1E_6fusion15FusionCallbacksIS1I_NS1Q_17LinearCombinationISJ_fSJ_fLNS_15FloatRoundStyleE2EEES1J_S1P_JEEENS4_5SM1004TMEM4LOAD26SM100_TMEM_LOAD_32dp32b16xENS4_13SM90_TMA_LOADENS12_INS13_ILi2ELi4ELi3EEES16_NST_INS5_IJS17_S1L_EEENS5_IJS1L_SC_EEEEEEENS4_39AutoVectorizingCopyWithAssumedAlignmentILi128EEENS4_14SM90_TMA_STOREES25_S27_S27_EEEvvEEEEvNT_6ParamsE --------------------------
	.section	.nv.constant0._ZN7cutlass13device_kernelINS_4gemm6kernel13GemmUniversalIN4cute5tupleIJiiiiEEENS1_10collective13CollectiveMmaINS1_35MainloopSm100TmaUmmaWarpSpecializedILi16ELi2ELi4ENS5_IJNS4_1CILi2EEENSA_ILi1EEESC_EEEEENS5_IJNSA_ILi128EEENSA_ILi64EEENSA_ILi32EEEEEENS_10tfloat32_tENS5_IJlSC_lEEESJ_SK_NS4_8TiledMMAINS4_8MMA_AtomIJNS4_23SM100_MMA_TF32_2x1SM_SSISJ_SJ_fLi128ELi64ELNS4_4UMMA5MajorE0ELSP_0ELNSO_7ScaleInE0ELSQ_0EEEEEENS4_6LayoutINS5_IJSC_SC_SC_EEENS5_IJNSA_ILi0EEESV_SV_EEEEENS5_IJNS4_10UnderscoreESY_SY_EEEEENS4_18SM100_TMA_2SM_LOADENS4_14ComposedLayoutINS4_7SwizzleILi3ELi4ELi3EEENS4_18smem_ptr_flag_bitsILi32EEENST_INS5_IJNSA_ILi8EEESH_EEENS5_IJSH_SC_EEEEEEEvNS4_8identityES11_S1B_vS1C_EENS_8epilogue10collective18CollectiveEpilogueINS1E_23Sm100TmaWarpSpecializedILi3ELi2ELi16ELb1ELb0EEEJNS5_IJSG_SG_SH_EEENS5_IJNST_ISG_SC_EENST_INS5_IJNSA_ILi16EEESB_EEENS5_IJSC_SH_EEEEEEEESJ_SK_SJ_SK_NS1E_6fusion15FusionCallbacksIS1I_NS1Q_17LinearCombinationISJ_fSJ_fLNS_15FloatRoundStyleE2EEES1J_S1P_JEEENS4_5SM1004TMEM4LOAD26SM100_TMEM_LOAD_32dp32b16xENS4_13SM90_TMA_LOADENS12_INS13_ILi2ELi4ELi3EEES16_NST_INS5_IJS17_S1L_EEENS5_IJS1L_SC_EEEEEEENS4_39AutoVectorizingCopyWithAssumedAlignmentILi128EEENS4_14SM90_TMA_STOREES25_S27_S27_EEEvvEEEEvNT_6ParamsE,"a",@progbits
	.sectionflags	@""
	.align	4
.nv.constant0._ZN7cutlass13device_kernelINS_4gemm6kernel13GemmUniversalIN4cute5tupleIJiiiiEEENS1_10collective13CollectiveMmaINS1_35MainloopSm100TmaUmmaWarpSpecializedILi16ELi2ELi4ENS5_IJNS4_1CILi2EEENSA_ILi1EEESC_EEEEENS5_IJNSA_ILi128EEENSA_ILi64EEENSA_ILi32EEEEEENS_10tfloat32_tENS5_IJlSC_lEEESJ_SK_NS4_8TiledMMAINS4_8MMA_AtomIJNS4_23SM100_MMA_TF32_2x1SM_SSISJ_SJ_fLi128ELi64ELNS4_4UMMA5MajorE0ELSP_0ELNSO_7ScaleInE0ELSQ_0EEEEEENS4_6LayoutINS5_IJSC_SC_SC_EEENS5_IJNSA_ILi0EEESV_SV_EEEEENS5_IJNS4_10UnderscoreESY_SY_EEEEENS4_18SM100_TMA_2SM_LOADENS4_14ComposedLayoutINS4_7SwizzleILi3ELi4ELi3EEENS4_18smem_ptr_flag_bitsILi32EEENST_INS5_IJNSA_ILi8EEESH_EEENS5_IJSH_SC_EEEEEEEvNS4_8identityES11_S1B_vS1C_EENS_8epilogue10collective18CollectiveEpilogueINS1E_23Sm100TmaWarpSpecializedILi3ELi2ELi16ELb1ELb0EEEJNS5_IJSG_SG_SH_EEENS5_IJNST_ISG_SC_EENST_INS5_IJNSA_ILi16EEESB_EEENS5_IJSC_SH_EEEEEEEESJ_SK_SJ_SK_NS1E_6fusion15FusionCallbacksIS1I_NS1Q_17LinearCombinationISJ_fSJ_fLNS_15FloatRoundStyleE2EEES1J_S1P_JEEENS4_5SM1004TMEM4LOAD26SM100_TMEM_LOAD_32dp32b16xENS4_13SM90_TMA_LOADENS12_INS13_ILi2ELi4ELi3EEES16_NST_INS5_IJS17_S1L_EEENS5_IJS1L_SC_EEEEEEENS4_39AutoVectorizingCopyWithAssumedAlignmentILi128EEENS4_14SM90_TMA_STOREES25_S27_S27_EEEvvEEEEvNT_6ParamsE:
	.zero		2944


//--------------------- SYMBOLS --------------------------

	.type		.nv.reservedSmem.offset0,@object
	.size		.nv.reservedSmem.offset0,0x4
	.type		.nv.reservedSmem.cap,@object
	.size		.nv.reservedSmem.cap,0x4
	.type		__assertfail,@function
